//
// Generated by NVIDIA NVVM Compiler
//
// Compiler Build ID: CL-36424714
// Cuda compilation tools, release 13.0, V13.0.88
// Based on NVVM 20.0.0
//

.version 9.0
.target sm_100
.address_size 64

	// .globl	_Z16rendering_kerneliiPKhPKfPhPf

.visible .entry _Z16rendering_kerneliiPKhPKfPhPf(
	.param .u32 _Z16rendering_kerneliiPKhPKfPhPf_param_0,
	.param .u32 _Z16rendering_kerneliiPKhPKfPhPf_param_1,
	.param .u64 .ptr .align 1 _Z16rendering_kerneliiPKhPKfPhPf_param_2,
	.param .u64 .ptr .align 1 _Z16rendering_kerneliiPKhPKfPhPf_param_3,
	.param .u64 .ptr .align 1 _Z16rendering_kerneliiPKhPKfPhPf_param_4,
	.param .u64 .ptr .align 1 _Z16rendering_kerneliiPKhPKfPhPf_param_5
)
{
	.reg .pred 	%p<80>;
	.reg .b16 	%rs<11>;
	.reg .b32 	%r<97>;
	.reg .b32 	%f<205>;
	.reg .b64 	%rd<45>;
	.reg .b64 	%fd<8>;

	ld.param.u32 	%r32, [_Z16rendering_kerneliiPKhPKfPhPf_param_0];
	ld.param.u32 	%r33, [_Z16rendering_kerneliiPKhPKfPhPf_param_1];
	ld.param.u64 	%rd11, [_Z16rendering_kerneliiPKhPKfPhPf_param_2];
	ld.param.u64 	%rd12, [_Z16rendering_kerneliiPKhPKfPhPf_param_4];
	ld.param.u64 	%rd13, [_Z16rendering_kerneliiPKhPKfPhPf_param_5];
	cvta.to.global.u64 	%rd1, %rd13;
	cvta.to.global.u64 	%rd2, %rd12;
	cvta.to.global.u64 	%rd3, %rd11;
	mov.u32 	%r34, %ctaid.y;
	mov.u32 	%r1, %ntid.y;
	mov.u32 	%r35, %tid.y;
	mad.lo.s32 	%r93, %r34, %r1, %r35;
	setp.ge.s32 	%p11, %r93, %r32;
	@%p11 bra 	$L__BB0_6;
	ld.global.u8 	%rs1, [%rd3+2];
	cvt.u32.u16 	%r36, %rs1;
	ld.global.u8 	%r37, [%rd3+1];
	ld.global.u8 	%rs2, [%rd3];
	cvt.u32.u16 	%r38, %rs2;
	mad.lo.s32 	%r39, %r36, 261971, 511;
	mul.wide.u16 	%r40, %rs1, 685;
	add.s32 	%r41, %r39, %r40;
	mad.lo.s32 	%r42, %r37, 261715, %r41;
	mad.lo.s32 	%r43, %r38, 262061, %r42;
	shr.u32 	%r44, %r43, 10;
	mad.lo.s32 	%r45, %r37, 261805, %r39;
	mul.wide.u16 	%r46, %rs2, 512;
	add.s32 	%r47, %r45, %r46;
	shr.u32 	%r48, %r47, 10;
	mov.u32 	%r49, %ctaid.x;
	mov.u32 	%r50, %ntid.x;
	mov.u32 	%r51, %tid.x;
	mad.lo.s32 	%r3, %r49, %r50, %r51;
	and.b32  	%r52, %r48, 255;
	xor.b32  	%r53, %r52, -129;
	add.s32 	%r4, %r53, 129;
	and.b32  	%r54, %r44, 255;
	xor.b32  	%r55, %r54, -129;
	add.s32 	%r5, %r55, 129;
	mov.u32 	%r56, %nctaid.x;
	mul.lo.s32 	%r6, %r50, %r56;
	mov.u32 	%r57, %nctaid.y;
	mul.lo.s32 	%r7, %r1, %r57;
	mov.u32 	%r91, %r93;
$L__BB0_2:
	setp.ge.s32 	%p12, %r3, %r33;
	@%p12 bra 	$L__BB0_5;
	mul.lo.s32 	%r9, %r91, %r33;
	mov.u32 	%r92, %r3;
$L__BB0_4:
	add.s32 	%r58, %r92, %r9;
	mul.lo.s32 	%r59, %r58, 3;
	cvt.s64.s32 	%rd14, %r59;
	add.s64 	%rd15, %rd2, %rd14;
	ld.global.u8 	%rs3, [%rd15+2];
	cvt.u64.u16 	%rd16, %rs3;
	and.b64  	%rd17, %rd16, 255;
	ld.global.u8 	%rd18, [%rd15+1];
	ld.global.u8 	%rs4, [%rd15];
	cvt.u64.u16 	%rd19, %rs4;
	and.b64  	%rd20, %rd19, 255;
	cvt.u32.u16 	%r60, %rs4;
	and.b32  	%r61, %r60, 255;
	mul.wide.u32 	%rd21, %r61, 512;
	mad.lo.s64 	%rd22, %rd17, 4398046510931, 511;
	mad.lo.s64 	%rd23, %rd18, 4398046510765, %rd22;
	add.s64 	%rd24, %rd23, %rd21;
	shr.u64 	%rd25, %rd24, 10;
	cvt.u32.u64 	%r62, %rd25;
	cvt.u32.u16 	%r63, %rs3;
	and.b32  	%r64, %r63, 255;
	mul.wide.u32 	%rd26, %r64, 685;
	add.s64 	%rd27, %rd22, %rd26;
	mad.lo.s64 	%rd28, %rd18, 4398046510675, %rd27;
	mad.lo.s64 	%rd29, %rd20, 4398046511021, %rd28;
	shr.u64 	%rd30, %rd29, 10;
	cvt.u32.u64 	%r65, %rd30;
	add.s32 	%r66, %r4, %r62;
	add.s32 	%r67, %r5, %r65;
	mul.lo.s32 	%r68, %r66, %r66;
	mad.lo.s32 	%r69, %r67, %r67, %r68;
	cvt.rn.f64.u32 	%fd1, %r69;
	div.rn.f64 	%fd2, %fd1, 0d40FFC02000000000;
	sqrt.rn.f64 	%fd3, %fd2;
	cvt.rn.f32.f64 	%f93, %fd3;
	mul.wide.s32 	%rd31, %r58, 4;
	add.s64 	%rd32, %rd1, %rd31;
	st.global.f32 	[%rd32], %f93;
	add.s32 	%r92, %r92, %r6;
	setp.lt.s32 	%p13, %r92, %r33;
	@%p13 bra 	$L__BB0_4;
$L__BB0_5:
	add.s32 	%r91, %r91, %r7;
	setp.lt.s32 	%p14, %r91, %r32;
	@%p14 bra 	$L__BB0_2;
$L__BB0_6:
	ld.param.u64 	%rd44, [_Z16rendering_kerneliiPKhPKfPhPf_param_3];
	cvta.to.global.u64 	%rd33, %rd44;
	setp.ge.s32 	%p15, %r93, %r32;
	bar.sync 	0;
	ld.global.f32 	%f1, [%rd33];
	ld.global.f32 	%f94, [%rd33+4];
	@%p15 bra 	$L__BB0_31;
	mov.u32 	%r70, %ctaid.x;
	mov.u32 	%r71, %ntid.x;
	mov.u32 	%r72, %tid.x;
	mad.lo.s32 	%r13, %r70, %r71, %r72;
	cvt.f64.f32 	%fd4, %f94;
	setp.gt.f64 	%p16, %fd4, 0d3F1A36E2EB1C432D;
	mov.u32 	%r73, %nctaid.x;
	mul.lo.s32 	%r14, %r71, %r73;
	mov.u32 	%r74, %nctaid.y;
	mul.lo.s32 	%r15, %r1, %r74;
	@%p16 bra 	$L__BB0_32;
$L__BB0_9:
	setp.ge.s32 	%p17, %r13, %r33;
	@%p17 bra 	$L__BB0_30;
	mul.lo.s32 	%r25, %r93, %r33;
	setp.lt.s32 	%p18, %r93, 1;
	setp.gt.s32 	%p19, %r93, %r32;
	or.pred  	%p6, %p18, %p19;
	not.b32 	%r26, %r33;
	add.s32 	%r75, %r93, 2;
	setp.lt.s32 	%p20, %r93, -1;
	setp.gt.s32 	%p21, %r75, %r32;
	or.pred  	%p7, %p20, %p21;
	mov.u32 	%r96, %r13;
$L__BB0_11:
	add.s32 	%r28, %r96, %r25;
	setp.lt.s32 	%p22, %r96, 1;
	setp.gt.s32 	%p23, %r96, %r33;
	or.pred  	%p8, %p22, %p23;
	or.pred  	%p24, %p8, %p6;
	add.s32 	%r76, %r28, %r26;
	mul.wide.s32 	%rd34, %r76, 4;
	add.s64 	%rd7, %rd1, %rd34;
	@%p24 bra 	$L__BB0_13;
	ld.global.f32 	%f187, [%rd7];
$L__BB0_13:
	setp.lt.s32 	%p25, %r96, 0;
	setp.ge.s32 	%p26, %r96, %r33;
	or.pred  	%p9, %p25, %p26;
	or.pred  	%p27, %p9, %p6;
	@%p27 bra 	$L__BB0_15;
	ld.global.f32 	%f188, [%rd7+4];
$L__BB0_15:
	add.s32 	%r77, %r96, 2;
	setp.lt.s32 	%p28, %r96, -1;
	setp.gt.s32 	%p29, %r77, %r33;
	or.pred  	%p10, %p28, %p29;
	or.pred  	%p30, %p10, %p6;
	@%p30 bra 	$L__BB0_17;
	ld.global.f32 	%f189, [%rd7+8];
$L__BB0_17:
	setp.lt.s32 	%p31, %r93, 0;
	setp.ge.s32 	%p32, %r93, %r32;
	or.pred  	%p33, %p31, %p32;
	or.pred  	%p34, %p8, %p33;
	add.s32 	%r29, %r28, -1;
	mul.wide.s32 	%rd35, %r29, 4;
	add.s64 	%rd8, %rd1, %rd35;
	@%p34 bra 	$L__BB0_19;
	ld.global.f32 	%f190, [%rd8];
$L__BB0_19:
	setp.lt.s32 	%p35, %r93, 0;
	setp.ge.s32 	%p36, %r93, %r32;
	or.pred  	%p37, %p35, %p36;
	or.pred  	%p38, %p9, %p37;
	@%p38 bra 	$L__BB0_21;
	ld.global.f32 	%f191, [%rd8+4];
$L__BB0_21:
	setp.lt.s32 	%p39, %r93, 0;
	setp.ge.s32 	%p40, %r93, %r32;
	or.pred  	%p41, %p39, %p40;
	or.pred  	%p42, %p10, %p41;
	@%p42 bra 	$L__BB0_23;
	ld.global.f32 	%f192, [%rd8+8];
$L__BB0_23:
	or.pred  	%p43, %p8, %p7;
	add.s32 	%r78, %r29, %r33;
	mul.wide.s32 	%rd36, %r78, 4;
	add.s64 	%rd9, %rd1, %rd36;
	@%p43 bra 	$L__BB0_25;
	ld.global.f32 	%f193, [%rd9];
$L__BB0_25:
	or.pred  	%p44, %p9, %p7;
	@%p44 bra 	$L__BB0_27;
	ld.global.f32 	%f194, [%rd9+4];
$L__BB0_27:
	or.pred  	%p45, %p10, %p7;
	@%p45 bra 	$L__BB0_29;
	ld.global.f32 	%f195, [%rd9+8];
$L__BB0_29:
	add.f32 	%f96, %f187, 0f00000000;
	add.f32 	%f97, %f96, %f188;
	add.f32 	%f98, %f97, %f189;
	add.f32 	%f99, %f98, %f190;
	add.f32 	%f100, %f99, %f191;
	add.f32 	%f101, %f100, %f192;
	add.f32 	%f102, %f101, %f193;
	add.f32 	%f103, %f102, %f194;
	add.f32 	%f104, %f103, %f195;
	div.rn.f32 	%f105, %f104, 0f41100000;
	setp.gt.f32 	%p46, %f105, %f1;
	selp.f32 	%f106, 0f3F800000, 0f00000000, %p46;
	mul.lo.s32 	%r79, %r28, 3;
	cvt.s64.s32 	%rd37, %r79;
	add.s64 	%rd38, %rd2, %rd37;
	ld.global.u8 	%rs5, [%rd38];
	cvt.rn.f32.u16 	%f107, %rs5;
	mul.f32 	%f108, %f106, %f107;
	cvt.rzi.u32.f32 	%r80, %f108;
	st.global.u8 	[%rd38], %r80;
	ld.global.u8 	%rs6, [%rd38+1];
	cvt.rn.f32.u16 	%f109, %rs6;
	mul.f32 	%f110, %f106, %f109;
	cvt.rzi.u32.f32 	%r81, %f110;
	st.global.u8 	[%rd38+1], %r81;
	ld.global.u8 	%rs7, [%rd38+2];
	cvt.rn.f32.u16 	%f111, %rs7;
	mul.f32 	%f112, %f106, %f111;
	cvt.rzi.u32.f32 	%r82, %f112;
	st.global.u8 	[%rd38+2], %r82;
	add.s32 	%r96, %r96, %r14;
	setp.lt.s32 	%p47, %r96, %r33;
	@%p47 bra 	$L__BB0_11;
$L__BB0_30:
	add.s32 	%r93, %r93, %r15;
	setp.lt.s32 	%p48, %r93, %r32;
	@%p48 bra 	$L__BB0_9;
$L__BB0_31:
	ret;
$L__BB0_32:
$L__BB0_33:
	setp.lt.s32 	%p49, %r13, %r33;
	@%p49 bra 	$L__BB0_35;
$L__BB0_34:
	add.s32 	%r93, %r93, %r15;
	setp.lt.s32 	%p79, %r93, %r32;
	@%p79 bra 	$L__BB0_33;
	bra.uni 	$L__BB0_31;
$L__BB0_35:
	mul.lo.s32 	%r18, %r93, %r33;
	not.b32 	%r19, %r33;
	add.s32 	%r83, %r93, 2;
	setp.lt.s32 	%p50, %r93, -1;
	setp.gt.s32 	%p51, %r83, %r32;
	or.pred  	%p1, %p50, %p51;
	mov.u32 	%r94, %r13;
$L__BB0_36:
	add.s32 	%r21, %r94, %r18;
	setp.lt.s32 	%p52, %r94, 1;
	setp.gt.s32 	%p53, %r94, %r33;
	or.pred  	%p2, %p52, %p53;
	setp.lt.s32 	%p54, %r93, 1;
	setp.gt.s32 	%p55, %r93, %r32;
	or.pred  	%p56, %p54, %p55;
	or.pred  	%p57, %p2, %p56;
	add.s32 	%r84, %r21, %r19;
	mul.wide.s32 	%rd39, %r84, 4;
	add.s64 	%rd4, %rd1, %rd39;
	@%p57 bra 	$L__BB0_38;
	ld.global.f32 	%f160, [%rd4];
$L__BB0_38:
	setp.lt.s32 	%p58, %r94, 0;
	setp.ge.s32 	%p59, %r94, %r33;
	or.pred  	%p3, %p58, %p59;
	setp.gt.s32 	%p61, %r93, %r32;
	or.pred  	%p62, %p54, %p61;
	or.pred  	%p63, %p3, %p62;
	@%p63 bra 	$L__BB0_40;
	ld.global.f32 	%f161, [%rd4+4];
$L__BB0_40:
	add.s32 	%r85, %r94, 2;
	setp.lt.s32 	%p64, %r94, -1;
	setp.gt.s32 	%p65, %r85, %r33;
	or.pred  	%p4, %p64, %p65;
	setp.lt.s32 	%p66, %r93, 1;
	setp.gt.s32 	%p67, %r93, %r32;
	or.pred  	%p68, %p66, %p67;
	or.pred  	%p69, %p4, %p68;
	@%p69 bra 	$L__BB0_42;
	ld.global.f32 	%f162, [%rd4+8];
$L__BB0_42:
	setp.lt.s32 	%p70, %r93, 0;
	setp.ge.s32 	%p71, %r93, %r32;
	or.pred  	%p5, %p70, %p71;
	or.pred  	%p72, %p2, %p5;
	add.s32 	%r22, %r21, -1;
	mul.wide.s32 	%rd40, %r22, 4;
	add.s64 	%rd5, %rd1, %rd40;
	@%p72 bra 	$L__BB0_44;
	ld.global.f32 	%f163, [%rd5];
$L__BB0_44:
	or.pred  	%p73, %p3, %p5;
	@%p73 bra 	$L__BB0_46;
	ld.global.f32 	%f164, [%rd5+4];
$L__BB0_46:
	or.pred  	%p74, %p4, %p5;
	@%p74 bra 	$L__BB0_48;
	ld.global.f32 	%f165, [%rd5+8];
$L__BB0_48:
	or.pred  	%p75, %p2, %p1;
	add.s32 	%r86, %r22, %r33;
	mul.wide.s32 	%rd41, %r86, 4;
	add.s64 	%rd6, %rd1, %rd41;
	@%p75 bra 	$L__BB0_50;
	ld.global.f32 	%f166, [%rd6];
$L__BB0_50:
	or.pred  	%p76, %p3, %p1;
	@%p76 bra 	$L__BB0_52;
	ld.global.f32 	%f167, [%rd6+4];
$L__BB0_52:
	or.pred  	%p77, %p4, %p1;
	@%p77 bra 	$L__BB0_54;
	ld.global.f32 	%f168, [%rd6+8];
$L__BB0_54:
	add.f32 	%f114, %f160, 0f00000000;
	add.f32 	%f115, %f114, %f161;
	add.f32 	%f116, %f115, %f162;
	add.f32 	%f117, %f116, %f163;
	add.f32 	%f118, %f117, %f164;
	add.f32 	%f119, %f118, %f165;
	add.f32 	%f120, %f119, %f166;
	add.f32 	%f121, %f120, %f167;
	add.f32 	%f122, %f121, %f168;
	div.rn.f32 	%f123, %f122, 0f41100000;
	sub.f32 	%f124, %f123, %f1;
	div.rn.f32 	%f125, %f124, %f94;
	cvt.f64.f32 	%fd5, %f125;
	min.f64 	%fd6, %fd5, 0d3FF0000000000000;
	max.f64 	%fd7, %fd6, 0d0000000000000000;
	cvt.rn.f32.f64 	%f126, %fd7;
	mul.lo.s32 	%r87, %r21, 3;
	cvt.s64.s32 	%rd42, %r87;
	add.s64 	%rd43, %rd2, %rd42;
	ld.global.u8 	%rs8, [%rd43];
	cvt.rn.f32.u16 	%f127, %rs8;
	mul.f32 	%f128, %f126, %f127;
	cvt.rzi.u32.f32 	%r88, %f128;
	st.global.u8 	[%rd43], %r88;
	ld.global.u8 	%rs9, [%rd43+1];
	cvt.rn.f32.u16 	%f129, %rs9;
	mul.f32 	%f130, %f126, %f129;
	cvt.rzi.u32.f32 	%r89, %f130;
	st.global.u8 	[%rd43+1], %r89;
	ld.global.u8 	%rs10, [%rd43+2];
	cvt.rn.f32.u16 	%f131, %rs10;
	mul.f32 	%f132, %f126, %f131;
	cvt.rzi.u32.f32 	%r90, %f132;
	st.global.u8 	[%rd43+2], %r90;
	add.s32 	%r94, %r94, %r14;
	setp.lt.s32 	%p78, %r94, %r33;
	@%p78 bra 	$L__BB0_36;
	bra.uni 	$L__BB0_34;

}


// ===== COMPILED SASS (sm_100) =====

	.target	sm_100

	.elftype	@"ET_EXEC"


//--------------------- .note.nv.tkinfo           --------------------------
	.section	.note.nv.tkinfo,"",@"SHT_NOTE"
	.sectionflags	@"SHF_NOTE_NV_TKINFO"
	.tkinfo
        /*0018*/ 	.word	0x00000002
        /*0030*/ 	.string	""
        /*0030*/ 	.string	"ptxas"
        /*0030*/ 	.string	"Cuda compilation tools, release 13.0, V13.0.88"
        /*0030*/ 	.string	"Build cuda_13.0.r13.0/compiler.36424714_0"
        /*0030*/ 	.string	"-arch sm_100 -m 64 "



//--------------------- .note.nv.cuinfo           --------------------------
	.section	.note.nv.cuinfo,"",@"SHT_NOTE"
	.sectionflags	@"SHF_NOTE_NV_CUINFO"
        /*0018*/ 	.short	0x0002
        /*001a*/ 	.short	0x0064
        /*001c*/ 	.short	0x0082
	.zero		2


//--------------------- .nv.info                  --------------------------
	.section	.nv.info,"",@"SHT_CUDA_INFO"
	.align	4


	//----- nvinfo : EIATTR_REGCOUNT
	.align		4
        /*0000*/ 	.byte	0x04, 0x2f
        /*0002*/ 	.short	(.L_1 - .L_0)
	.align		4
.L_0:
        /*0004*/ 	.word	index@(_Z16rendering_kerneliiPKhPKfPhPf)
        /*0008*/ 	.word	0x00000020


	//----- nvinfo : EIATTR_FRAME_SIZE
	.align		4
.L_1:
        /*000c*/ 	.byte	0x04, 0x11
        /*000e*/ 	.short	(.L_3 - .L_2)
	.align		4
.L_2:
        /*0010*/ 	.word	index@($__internal_2_$__cuda_sm3x_div_rn_noftz_f32_slowpath)
        /*0014*/ 	.word	0x00000000


	//----- nvinfo : EIATTR_FRAME_SIZE
	.align		4
.L_3:
        /*0018*/ 	.byte	0x04, 0x11
        /*001a*/ 	.short	(.L_5 - .L_4)
	.align		4
.L_4:
        /*001c*/ 	.word	index@($__internal_1_$__cuda_sm20_dsqrt_rn_f64_mediumpath_v1)
        /*0020*/ 	.word	0x00000000


	//----- nvinfo : EIATTR_FRAME_SIZE
	.align		4
.L_5:
        /*0024*/ 	.byte	0x04, 0x11
        /*0026*/ 	.short	(.L_7 - .L_6)
	.align		4
.L_6:
        /*0028*/ 	.word	index@($__internal_0_$__cuda_sm20_div_rn_f64_full)
        /*002c*/ 	.word	0x00000000


	//----- nvinfo : EIATTR_FRAME_SIZE
	.align		4
.L_7:
        /*0030*/ 	.byte	0x04, 0x11
        /*0032*/ 	.short	(.L_9 - .L_8)
	.align		4
.L_8:
        /*0034*/ 	.word	index@(_Z16rendering_kerneliiPKhPKfPhPf)
        /*0038*/ 	.word	0x00000000


	//----- nvinfo : EIATTR_MIN_STACK_SIZE
	.align		4
.L_9:
        /*003c*/ 	.byte	0x04, 0x12
        /*003e*/ 	.short	(.L_11 - .L_10)
	.align		4
.L_10:
        /*0040*/ 	.word	index@(_Z16rendering_kerneliiPKhPKfPhPf)
        /*0044*/ 	.word	0x00000000
.L_11:


//--------------------- .nv.compat                --------------------------
	.section	.nv.compat,"",@"SHT_CUDA_COMPAT_INFO"
	.align	4
        /*0000*/ 	.byte	0x02, 0x09, 0x00, 0x00, 0x02, 0x02, 0x01, 0x00, 0x02, 0x05, 0x05, 0x00, 0x03, 0x07, 0x01, 0x01
        /*0010*/ 	.byte	0x02, 0x03, 0x00, 0x00, 0x02, 0x06, 0x01, 0x00, 0x04, 0x0b, 0x08, 0x00, 0x01, 0x00, 0x00, 0x00
        /*0020*/ 	.byte	0x00, 0x00, 0x00, 0x00


//--------------------- .nv.info._Z16rendering_kerneliiPKhPKfPhPf --------------------------
	.section	.nv.info._Z16rendering_kerneliiPKhPKfPhPf,"",@"SHT_CUDA_INFO"
	.sectionflags	@""
	.align	4


	//----- nvinfo : EIATTR_CUDA_API_VERSION
	.align		4
        /*0000*/ 	.byte	0x04, 0x37
        /*0002*/ 	.short	(.L_13 - .L_12)
.L_12:
        /*0004*/ 	.word	0x00000082


	//----- nvinfo : EIATTR_KPARAM_INFO
	.align		4
.L_13:
        /*0008*/ 	.byte	0x04, 0x17
        /*000a*/ 	.short	(.L_15 - .L_14)
.L_14:
        /*000c*/ 	.word	0x00000000
        /*0010*/ 	.short	0x0005
        /*0012*/ 	.short	0x0020
        /*0014*/ 	.byte	0x00, 0xf5, 0x21, 0x00


	//----- nvinfo : EIATTR_KPARAM_INFO
	.align		4
.L_15:
        /*0018*/ 	.byte	0x04, 0x17
        /*001a*/ 	.short	(.L_17 - .L_16)
.L_16:
        /*001c*/ 	.word	0x00000000
        /*0020*/ 	.short	0x0004
        /*0022*/ 	.short	0x0018
        /*0024*/ 	.byte	0x00, 0xf5, 0x21, 0x00


	//----- nvinfo : EIATTR_KPARAM_INFO
	.align		4
.L_17:
        /*0028*/ 	.byte	0x04, 0x17
        /*002a*/ 	.short	(.L_19 - .L_18)
.L_18:
        /*002c*/ 	.word	0x00000000
        /*0030*/ 	.short	0x0003
        /*0032*/ 	.short	0x0010
        /*0034*/ 	.byte	0x00, 0xf5, 0x21, 0x00


	//----- nvinfo : EIATTR_KPARAM_INFO
	.align		4
.L_19:
        /*0038*/ 	.byte	0x04, 0x17
        /*003a*/ 	.short	(.L_21 - .L_20)
.L_20:
        /*003c*/ 	.word	0x00000000
        /*0040*/ 	.short	0x0002
        /*0042*/ 	.short	0x0008
        /*0044*/ 	.byte	0x00, 0xf5, 0x21, 0x00


	//----- nvinfo : EIATTR_KPARAM_INFO
	.align		4
.L_21:
        /*0048*/ 	.byte	0x04, 0x17
        /*004a*/ 	.short	(.L_23 - .L_22)
.L_22:
        /*004c*/ 	.word	0x00000000
        /*0050*/ 	.short	0x0001
        /*0052*/ 	.short	0x0004
        /*0054*/ 	.byte	0x00, 0xf0, 0x11, 0x00


	//----- nvinfo : EIATTR_KPARAM_INFO
	.align		4
.L_23:
        /*0058*/ 	.byte	0x04, 0x17
        /*005a*/ 	.short	(.L_25 - .L_24)
.L_24:
        /*005c*/ 	.word	0x00000000
        /*0060*/ 	.short	0x0000
        /*0062*/ 	.short	0x0000
        /*0064*/ 	.byte	0x00, 0xf0, 0x11, 0x00


	//----- nvinfo : EIATTR_SPARSE_MMA_MASK
	.align		4
.L_25:
        /*0068*/ 	.byte	0x03, 0x50
        /*006a*/ 	.short	0x0000


	//----- nvinfo : EIATTR_MAXREG_COUNT
	.align		4
        /*006c*/ 	.byte	0x03, 0x1b
        /*006e*/ 	.short	0x00ff


	//----- nvinfo : EIATTR_NUM_BARRIERS
	.align		4
        /*0070*/ 	.byte	0x02, 0x4c
        /*0072*/ 	.byte	0x01
	.zero		1


	//----- nvinfo : EIATTR_MERCURY_ISA_VERSION
	.align		4
        /*0074*/ 	.byte	0x03, 0x5f
        /*0076*/ 	.short	0x0101


	//----- nvinfo : EIATTR_VRC_CTA_INIT_COUNT
	.align		4
        /*0078*/ 	.byte	0x02, 0x4a
	.zero		1
	.zero		1


	//----- nvinfo : EIATTR_EXIT_INSTR_OFFSETS
	.align		4
        /*007c*/ 	.byte	0x04, 0x1c
        /*007e*/ 	.short	(.L_27 - .L_26)


	//   ....[0]....
.L_26:
        /*0080*/ 	.word	0x00000830


	//   ....[1]....
        /*0084*/ 	.word	0x00000fb0


	//   ....[2]....
        /*0088*/ 	.word	0x000017f0


	//----- nvinfo : EIATTR_CRS_STACK_SIZE
	.align		4
.L_27:
        /*008c*/ 	.byte	0x04, 0x1e
        /*008e*/ 	.short	(.L_29 - .L_28)
.L_28:
        /*0090*/ 	.word	0x00000000


	//----- nvinfo : EIATTR_CBANK_PARAM_SIZE
	.align		4
.L_29:
        /*0094*/ 	.byte	0x03, 0x19
        /*0096*/ 	.short	0x0028


	//----- nvinfo : EIATTR_PARAM_CBANK
	.align		4
        /*0098*/ 	.byte	0x04, 0x0a
        /*009a*/ 	.short	(.L_31 - .L_30)
	.align		4
.L_30:
        /*009c*/ 	.word	index@(.nv.constant0._Z16rendering_kerneliiPKhPKfPhPf)
        /*00a0*/ 	.short	0x0380
        /*00a2*/ 	.short	0x0028


	//----- nvinfo : EIATTR_SW_WAR
	.align		4
.L_31:
        /*00a4*/ 	.byte	0x04, 0x36
        /*00a6*/ 	.short	(.L_33 - .L_32)
.L_32:
        /*00a8*/ 	.word	0x00000008
.L_33:


//--------------------- .nv.callgraph             --------------------------
	.section	.nv.callgraph,"",@"SHT_CUDA_CALLGRAPH"
	.align	4
	.sectionentsize	8
	.align		4
        /*0000*/ 	.word	0x00000000
	.align		4
        /*0004*/ 	.word	0xffffffff
	.align		4
        /*0008*/ 	.word	0x00000000
	.align		4
        /*000c*/ 	.word	0xfffffffe
	.align		4
        /*0010*/ 	.word	0x00000000
	.align		4
        /*0014*/ 	.word	0xfffffffd
	.align		4
        /*0018*/ 	.word	0x00000000
	.align		4
        /*001c*/ 	.word	0xfffffffc


//--------------------- .text._Z16rendering_kerneliiPKhPKfPhPf --------------------------
	.section	.text._Z16rendering_kerneliiPKhPKfPhPf,"ax",@progbits
	.align	128
        .global         _Z16rendering_kerneliiPKhPKfPhPf
        .type           _Z16rendering_kerneliiPKhPKfPhPf,@function
        .size           _Z16rendering_kerneliiPKhPKfPhPf,(.L_x_46 - _Z16rendering_kerneliiPKhPKfPhPf)
        .other          _Z16rendering_kerneliiPKhPKfPhPf,@"STO_CUDA_ENTRY STV_DEFAULT"
_Z16rendering_kerneliiPKhPKfPhPf:
.text._Z16rendering_kerneliiPKhPKfPhPf:
[----:B------:R-:W-:Y:S01]  /*0000*/  LDC R1, c[0x0][0x37c] ;  /* 0x0000df00ff017b82 */ /* 0x000fe20000000800 */
[----:B------:R-:W0:Y:S07]  /*0010*/  S2R R22, SR_TID.Y ;  /* 0x0000000000167919 */ /* 0x000e2e0000002200 */
[----:B------:R-:W0:Y:S01]  /*0020*/  S2UR UR6, SR_CTAID.Y ;  /* 0x00000000000679c3 */ /* 0x000e220000002600 */
[----:B------:R-:W1:Y:S01]  /*0030*/  LDCU UR7, c[0x0][0x380] ;  /* 0x00007000ff0777ac */ /* 0x000e620008000800 */
[----:B------:R-:W-:Y:S01]  /*0040*/  BSSY.RECONVERGENT B0, `(.L_x_0) ;  /* 0x000007c000007945 */ /* 0x000fe20003800200 */
[----:B------:R-:W2:Y:S05]  /*0050*/  LDCU.64 UR4, c[0x0][0x358] ;  /* 0x00006b00ff0477ac */ /* 0x000eaa0008000a00 */
[----:B------:R-:W0:Y:S01]  /*0060*/  LDC R17, c[0x0][0x364] ;  /* 0x0000d900ff117b82 */ /* 0x000e220000000800 */
[----:B------:R-:W3:Y:S01]  /*0070*/  LDCU UR9, c[0x0][0x384] ;  /* 0x00007080ff0977ac */ /* 0x000ee20008000800 */
[----:B------:R-:W4:Y:S01]  /*0080*/  LDCU.64 UR10, c[0x0][0x398] ;  /* 0x00007300ff0a77ac */ /* 0x000f220008000a00 */
[----:B-1----:R-:W-:-:S02]  /*0090*/  IMAD.U32 R7, RZ, RZ, UR7 ;  /* 0x00000007ff077e24 */ /* 0x002fc4000f8e00ff */
[----:B0-----:R-:W-:-:S05]  /*00a0*/  IMAD R22, R17, UR6, R22 ;  /* 0x0000000611167c24 */ /* 0x001fca000f8e0216 */
[----:B------:R-:W-:-:S13]  /*00b0*/  ISETP.GE.AND P0, PT, R22, R7, PT ;  /* 0x000000071600720c */ /* 0x000fda0003f06270 */
[----:B--234-:R-:W-:Y:S05]  /*00c0*/  @P0 BRA `(.L_x_1) ;  /* 0x0000000400cc0947 */ /* 0x01cfea0003800000 */
[----:B------:R-:W0:Y:S02]  /*00d0*/  LDC.64 R2, c[0x0][0x388] ;  /* 0x0000e200ff027b82 */ /* 0x000e240000000a00 */
[----:B0-----:R-:W2:Y:S04]  /*00e0*/  LDG.E.U8 R0, desc[UR4][R2.64+0x2] ;  /* 0x0000020402007981 */ /* 0x001ea8000c1e1100 */
[----:B------:R-:W3:Y:S04]  /*00f0*/  LDG.E.U8 R4, desc[UR4][R2.64+0x1] ;  /* 0x0000010402047981 */ /* 0x000ee8000c1e1100 */
[----:B------:R0:W4:Y:S01]  /*0100*/  LDG.E.U8 R5, desc[UR4][R2.64] ;  /* 0x0000000402057981 */ /* 0x000122000c1e1100 */
[----:B------:R-:W-:Y:S01]  /*0110*/  IMAD.MOV.U32 R7, RZ, RZ, 0x3ff53 ;  /* 0x0003ff53ff077424 */ /* 0x000fe200078e00ff */
[----:B------:R-:W1:Y:S01]  /*0120*/  S2UR UR6, SR_CTAID.X ;  /* 0x00000000000679c3 */ /* 0x000e620000002500 */
[----:B------:R-:W1:Y:S07]  /*0130*/  S2R R11, SR_TID.X ;  /* 0x00000000000b7919 */ /* 0x000e6e0000002100 */
[----:B------:R-:W5:Y:S01]  /*0140*/  LDC R6, c[0x0][0x360] ;  /* 0x0000d800ff067b82 */ /* 0x000f620000000800 */
[----:B------:R-:W5:Y:S01]  /*0150*/  LDCU UR7, c[0x0][0x370] ;  /* 0x00006e00ff0777ac */ /* 0x000f620008000800 */
[----:B0-----:R-:W-:Y:S01]  /*0160*/  IMAD.MOV.U32 R3, RZ, RZ, R22 ;  /* 0x000000ffff037224 */ /* 0x001fe200078e0016 */
[----:B------:R-:W0:Y:S02]  /*0170*/  LDCU UR8, c[0x0][0x374] ;  /* 0x00006e80ff0877ac */ /* 0x000e240008000800 */
[----:B0-----:R-:W-:-:S02]  /*0180*/  IMAD R16, R17, UR8, RZ ;  /* 0x0000000811107c24 */ /* 0x001fc4000f8e02ff */
[----:B--2---:R-:W-:-:S04]  /*0190*/  IMAD R7, R0, R7, 0x1ff ;  /* 0x000001ff00077424 */ /* 0x004fc800078e0207 */
[--C-:B------:R-:W-:Y:S02]  /*01a0*/  IMAD R9, R0, 0x2ad, R7.reuse ;  /* 0x000002ad00097824 */ /* 0x100fe400078e0207 */
[C---:B---3--:R-:W-:Y:S02]  /*01b0*/  IMAD R0, R4.reuse, 0x3fead, R7 ;  /* 0x0003fead04007824 */ /* 0x048fe400078e0207 */
[----:B------:R-:W-:Y:S02]  /*01c0*/  IMAD R4, R4, 0x3fe53, R9 ;  /* 0x0003fe5304047824 */ /* 0x000fe400078e0209 */
[C---:B----4-:R-:W-:Y:S02]  /*01d0*/  IMAD R0, R5.reuse, 0x200, R0 ;  /* 0x0000020005007824 */ /* 0x050fe400078e0200 */
[----:B------:R-:W-:Y:S02]  /*01e0*/  IMAD R4, R5, 0x3ffad, R4 ;  /* 0x0003ffad05047824 */ /* 0x000fe400078e0204 */
[----:B-----5:R-:W-:Y:S01]  /*01f0*/  IMAD R5, R6, UR7, RZ ;  /* 0x0000000706057c24 */ /* 0x020fe2000f8e02ff */
[----:B------:R-:W-:-:S02]  /*0200*/  SHF.R.U32.HI R0, RZ, 0xa, R0 ;  /* 0x0000000aff007819 */ /* 0x000fc40000011600 */
[----:B------:R-:W-:Y:S02]  /*0210*/  SHF.R.U32.HI R4, RZ, 0xa, R4 ;  /* 0x0000000aff047819 */ /* 0x000fe40000011604 */
[----:B------:R-:W-:Y:S02]  /*0220*/  LOP3.LUT R0, R0, 0xff, RZ, 0xc0, !PT ;  /* 0x000000ff00007812 */ /* 0x000fe400078ec0ff */
[----:B------:R-:W-:Y:S01]  /*0230*/  LOP3.LUT R2, R4, 0xff, RZ, 0xc0, !PT ;  /* 0x000000ff04027812 */ /* 0x000fe200078ec0ff */
[----:B-1----:R-:W-:Y:S01]  /*0240*/  IMAD R4, R6, UR6, R11 ;  /* 0x0000000606047c24 */ /* 0x002fe2000f8e020b */
[----:B------:R-:W-:Y:S02]  /*0250*/  LOP3.LUT R0, R0, 0xffffff7f, RZ, 0x3c, !PT ;  /* 0xffffff7f00007812 */ /* 0x000fe400078e3cff */
[----:B------:R-:W-:-:S03]  /*0260*/  LOP3.LUT R2, R2, 0xffffff7f, RZ, 0x3c, !PT ;  /* 0xffffff7f02027812 */ /* 0x000fc600078e3cff */
[----:B------:R-:W-:Y:S02]  /*0270*/  VIADD R23, R0, 0x81 ;  /* 0x0000008100177836 */ /* 0x000fe40000000000 */
[----:B------:R-:W-:-:S07]  /*0280*/  VIADD R24, R2, 0x81 ;  /* 0x0000008102187836 */ /* 0x000fce0000000000 */
.L_x_9:
[----:B------:R-:W0:Y:S01]  /*0290*/  LDCU UR6, c[0x0][0x384] ;  /* 0x00007080ff0677ac */ /* 0x000e220008000800 */
[----:B------:R-:W-:Y:S01]  /*02a0*/  BSSY.RECONVERGENT B1, `(.L_x_2) ;  /* 0x0000050000017945 */ /* 0x000fe20003800200 */
[----:B0-----:R-:W-:-:S13]  /*02b0*/  ISETP.GE.AND P0, PT, R4, UR6, PT ;  /* 0x0000000604007c0c */ /* 0x001fda000bf06270 */
[----:B-1----:R-:W-:Y:S05]  /*02c0*/  @P0 BRA `(.L_x_3) ;  /* 0x0000000400340947 */ /* 0x002fea0003800000 */
[----:B------:R-:W0:Y:S01]  /*02d0*/  LDC.64 R6, c[0x0][0x3a0] ;  /* 0x0000e800ff067b82 */ /* 0x000e220000000a00 */
[----:B------:R-:W-:-:S07]  /*02e0*/  IMAD.MOV.U32 R26, RZ, RZ, R4 ;  /* 0x000000ffff1a7224 */ /* 0x000fce00078e0004 */
.L_x_8:
[----:B------:R-:W-:-:S04]  /*02f0*/  IMAD R25, R3, UR9, R26 ;  /* 0x0000000903197c24 */ /* 0x000fc8000f8e021a */
[----:B------:R-:W-:-:S05]  /*0300*/  IMAD R0, R25, 0x3, RZ ;  /* 0x0000000319007824 */ /* 0x000fca00078e02ff */
[----:B------:R-:W-:-:S04]  /*0310*/  IADD3 R28, P0, PT, R0, UR10, RZ ;  /* 0x0000000a001c7c10 */ /* 0x000fc8000ff1e0ff */
[----:B------:R-:W-:-:S05]  /*0320*/  LEA.HI.X.SX32 R29, R0, UR11, 0x1, P0 ;  /* 0x0000000b001d7c11 */ /* 0x000fca00080f0eff */
[----:B------:R-:W2:Y:S04]  /*0330*/  LDG.E.U8 R0, desc[UR4][R28.64+0x2] ;  /* 0x000002041c007981 */ /* 0x000ea8000c1e1100 */
[----:B------:R-:W3:Y:S04]  /*0340*/  LDG.E.U8 R15, desc[UR4][R28.64+0x1] ;  /* 0x000001041c0f7981 */ /* 0x000ee8000c1e1100 */
[----:B------:R-:W4:Y:S01]  /*0350*/  LDG.E.U8 R27, desc[UR4][R28.64] ;  /* 0x000000041c1b7981 */ /* 0x000f22000c1e1100 */
[----:B-1----:R-:W-:Y:S02]  /*0360*/  HFMA2 R8, -RZ, RZ, 0, 3.0457973480224609375e-05 ;  /* 0x000001ffff087431 */ /* 0x002fe400000001ff */
[----:B------:R-:W-:Y:S01]  /*0370*/  IMAD.MOV.U32 R9, RZ, RZ, 0x0 ;  /* 0x00000000ff097424 */ /* 0x000fe200078e00ff */
[----:B------:R-:W1:Y:S01]  /*0380*/  MUFU.RCP64H R19, 130050 ;  /* 0x40ffc02000137908 */ /* 0x000e620000001800 */
[----:B------:R-:W-:Y:S01]  /*0390*/  IMAD.MOV.U32 R18, RZ, RZ, 0x1 ;  /* 0x00000001ff127424 */ /* 0x000fe200078e00ff */
[----:B------:R-:W-:Y:S01]  /*03a0*/  BSSY.RECONVERGENT B2, `(.L_x_4) ;  /* 0x0000027000027945 */ /* 0x000fe20003800200 */
[----:B------:R-:W-:-:S05]  /*03b0*/  IMAD.IADD R26, R5, 0x1, R26 ;  /* 0x00000001051a7824 */ /* 0x000fca00078e021a */
[----:B------:R-:W-:Y:S02]  /*03c0*/  ISETP.GE.AND P1, PT, R26, UR9, PT ;  /* 0x000000091a007c0c */ /* 0x000fe4000bf26270 */
[----:B--2---:R-:W-:Y:S01]  /*03d0*/  LOP3.LUT R11, R0, 0xff, RZ, 0xc0, !PT ;  /* 0x000000ff000b7812 */ /* 0x004fe200078ec0ff */
[----:B---3--:R-:W-:-:S04]  /*03e0*/  IMAD R21, R15, 0x3ff, RZ ;  /* 0x000003ff0f157824 */ /* 0x008fc800078e02ff */
[----:B------:R-:W-:-:S04]  /*03f0*/  IMAD.WIDE.U32 R12, R11, -0xad, R8 ;  /* 0xffffff530b0c7825 */ /* 0x000fc800078e0008 */
[----:B------:R-:W-:Y:S02]  /*0400*/  IMAD R13, R11, 0x3ff, R13 ;  /* 0x000003ff0b0d7824 */ /* 0x000fe400078e020d */
[----:B------:R-:W-:Y:S02]  /*0410*/  IMAD.MOV.U32 R8, RZ, RZ, 0x0 ;  /* 0x00000000ff087424 */ /* 0x000fe400078e00ff */
[----:B------:R-:W-:-:S04]  /*0420*/  IMAD.WIDE.U32 R10, R15, -0x153, R12 ;  /* 0xfffffead0f0a7825 */ /* 0x000fc800078e000c */
[----:B------:R-:W-:-:S04]  /*0430*/  IMAD.WIDE.U32 R12, R0, 0x2ad, R12 ;  /* 0x000002ad000c7825 */ /* 0x000fc800078e000c */
[----:B------:R-:W-:Y:S02]  /*0440*/  IMAD.MOV.U32 R9, RZ, RZ, 0x40ffc020 ;  /* 0x40ffc020ff097424 */ /* 0x000fe400078e00ff */
[----:B------:R-:W-:-:S04]  /*0450*/  IMAD.WIDE.U32 R12, R15, -0x1ad, R12 ;  /* 0xfffffe530f0c7825 */ /* 0x000fc800078e000c */
[----:B------:R-:W-:Y:S01]  /*0460*/  IMAD.IADD R11, R11, 0x1, R21 ;  /* 0x000000010b0b7824 */ /* 0x000fe200078e0215 */
[----:B-1----:R-:W-:Y:S01]  /*0470*/  DFMA R14, R18, -R8, 1 ;  /* 0x3ff00000120e742b */ /* 0x002fe20000000808 */
[----:B------:R-:W-:Y:S01]  /*0480*/  IMAD.IADD R13, R21, 0x1, R13 ;  /* 0x00000001150d7824 */ /* 0x000fe200078e020d */
[C---:B----4-:R-:W-:Y:S01]  /*0490*/  LOP3.LUT R21, R27.reuse, 0xff, RZ, 0xc0, !PT ;  /* 0x000000ff1b157812 */ /* 0x050fe200078ec0ff */
[----:B------:R-:W-:-:S04]  /*04a0*/  IMAD.WIDE.U32 R10, R27, 0x200, R10 ;  /* 0x000002001b0a7825 */ /* 0x000fc800078e000a */
[C---:B------:R-:W-:Y:S01]  /*04b0*/  IMAD.WIDE.U32 R12, R21.reuse, -0x53, R12 ;  /* 0xffffffad150c7825 */ /* 0x040fe200078e000c */
[----:B------:R-:W-:Y:S01]  /*04c0*/  SHF.R.U64 R0, R10, 0xa, R11 ;  /* 0x0000000a0a007819 */ /* 0x000fe2000000120b */
[----:B------:R-:W-:Y:S02]  /*04d0*/  DFMA R14, R14, R14, R14 ;  /* 0x0000000e0e0e722b */ /* 0x000fe4000000000e */
[----:B------:R-:W-:Y:S01]  /*04e0*/  IMAD R13, R21, 0x3ff, R13 ;  /* 0x000003ff150d7824 */ /* 0x000fe200078e020d */
[----:B------:R-:W-:-:S04]  /*04f0*/  IADD3 R0, PT, PT, R23, R0, RZ ;  /* 0x0000000017007210 */ /* 0x000fc80007ffe0ff */
[----:B------:R-:W-:Y:S01]  /*0500*/  SHF.R.U64 R13, R12, 0xa, R13 ;  /* 0x0000000a0c0d7819 */ /* 0x000fe2000000120d */
[----:B------:R-:W-:Y:S01]  /*0510*/  IMAD R11, R0, R0, RZ ;  /* 0x00000000000b7224 */ /* 0x000fe200078e02ff */
[----:B------:R-:W-:-:S03]  /*0520*/  DFMA R14, R18, R14, R18 ;  /* 0x0000000e120e722b */ /* 0x000fc60000000012 */
[----:B------:R-:W-:-:S04]  /*0530*/  IMAD.IADD R2, R24, 0x1, R13 ;  /* 0x0000000118027824 */ /* 0x000fc800078e020d */
[----:B------:R-:W-:Y:S01]  /*0540*/  IMAD R11, R2, R2, R11 ;  /* 0x00000002020b7224 */ /* 0x000fe200078e020b */
[----:B------:R-:W-:-:S05]  /*0550*/  DFMA R12, R14, -R8, 1 ;  /* 0x3ff000000e0c742b */ /* 0x000fca0000000808 */
[----:B------:R-:W1:Y:S03]  /*0560*/  I2F.F64.U32 R10, R11 ;  /* 0x0000000b000a7312 */ /* 0x000e660000201800 */
[----:B------:R-:W-:-:S08]  /*0570*/  DFMA R12, R14, R12, R14 ;  /* 0x0000000c0e0c722b */ /* 0x000fd0000000000e */
[----:B-1----:R-:W-:Y:S01]  /*0580*/  DMUL R28, R10, R12 ;  /* 0x0000000c0a1c7228 */ /* 0x002fe20000000000 */
[----:B------:R-:W-:-:S07]  /*0590*/  FSETP.GEU.AND P2, PT, |R11|, 6.5827683646048100446e-37, PT ;  /* 0x036000000b00780b */ /* 0x000fce0003f4e200 */
[----:B------:R-:W-:-:S08]  /*05a0*/  DFMA R8, R28, -130050, R10 ;  /* 0xc0ffc0201c08782b */ /* 0x000fd0000000000a */
[----:B------:R-:W-:-:S10]  /*05b0*/  DFMA R28, R12, R8, R28 ;  /* 0x000000080c1c722b */ /* 0x000fd4000000001c */
[----:B------:R-:W-:-:S05]  /*05c0*/  FFMA R0, RZ, 7.9922027587890625, R29 ;  /* 0x40ffc020ff007823 */ /* 0x000fca000000001d */
[----:B------:R-:W-:-:S13]  /*05d0*/  FSETP.GT.AND P0, PT, |R0|, 1.469367938527859385e-39, PT ;  /* 0x001000000000780b */ /* 0x000fda0003f04200 */
[----:B------:R-:W-:Y:S05]  /*05e0*/  @P0 BRA P2, `(.L_x_5) ;  /* 0x0000000000080947 */ /* 0x000fea0001000000 */
[----:B------:R-:W-:-:S07]  /*05f0*/  MOV R2, 0x610 ;  /* 0x0000061000027802 */ /* 0x000fce0000000f00 */
[----:B0-----:R-:W-:Y:S05]  /*0600*/  CALL.REL.NOINC `($__internal_0_$__cuda_sm20_div_rn_f64_full) ;  /* 0x00000010007c7944 */ /* 0x001fea0003c00000 */
.L_x_5:
[----:B------:R-:W-:Y:S05]  /*0610*/  BSYNC.RECONVERGENT B2 ;  /* 0x0000000000027941 */ /* 0x000fea0003800200 */
.L_x_4:
[----:B------:R-:W1:Y:S01]  /*0620*/  MUFU.RSQ64H R21, R29 ;  /* 0x0000001d00157308 */ /* 0x000e620000001c00 */
[----:B------:R-:W-:Y:S01]  /*0630*/  VIADD R20, R29, 0xfcb00000 ;  /* 0xfcb000001d147836 */ /* 0x000fe20000000000 */
[----:B------:R-:W-:Y:S01]  /*0640*/  BSSY.RECONVERGENT B2, `(.L_x_6) ;  /* 0x0000011000027945 */ /* 0x000fe20003800200 */
[----:B------:R-:W-:Y:S02]  /*0650*/  IMAD.MOV.U32 R8, RZ, RZ, 0x0 ;  /* 0x00000000ff087424 */ /* 0x000fe400078e00ff */
[----:B------:R-:W-:Y:S01]  /*0660*/  IMAD.MOV.U32 R9, RZ, RZ, 0x3fd80000 ;  /* 0x3fd80000ff097424 */ /* 0x000fe200078e00ff */
[----:B------:R-:W-:Y:S01]  /*0670*/  ISETP.GE.U32.AND P0, PT, R20, 0x7ca00000, PT ;  /* 0x7ca000001400780c */ /* 0x000fe20003f06070 */
[----:B-1----:R-:W-:-:S08]  /*0680*/  DMUL R10, R20, R20 ;  /* 0x00000014140a7228 */ /* 0x002fd00000000000 */
[----:B------:R-:W-:-:S08]  /*0690*/  DFMA R10, -R10, R28, 1 ;  /* 0x3ff000000a0a742b */ /* 0x000fd0000000011c */
[----:B------:R-:W-:Y:S02]  /*06a0*/  DFMA R8, R10, R8, 0.5 ;  /* 0x3fe000000a08742b */ /* 0x000fe40000000008 */
[----:B------:R-:W-:-:S08]  /*06b0*/  DMUL R10, R20, R10 ;  /* 0x0000000a140a7228 */ /* 0x000fd00000000000 */
[----:B------:R-:W-:-:S08]  /*06c0*/  DFMA R8, R8, R10, R20 ;  /* 0x0000000a0808722b */ /* 0x000fd00000000014 */
[----:B------:R-:W-:Y:S02]  /*06d0*/  DMUL R12, R8, R28 ;  /* 0x0000001c080c7228 */ /* 0x000fe40000000000 */
[----:B------:R-:W-:Y:S01]  /*06e0*/  VIADD R15, R9, 0xfff00000 ;  /* 0xfff00000090f7836 */ /* 0x000fe20000000000 */
[----:B------:R-:W-:-:S05]  /*06f0*/  MOV R14, R8 ;  /* 0x00000008000e7202 */ /* 0x000fca0000000f00 */
[----:B------:R-:W-:-:S08]  /*0700*/  DFMA R10, R12, -R12, R28 ;  /* 0x8000000c0c0a722b */ /* 0x000fd0000000001c */
[----:B------:R-:W-:Y:S01]  /*0710*/  DFMA R18, R10, R14, R12 ;  /* 0x0000000e0a12722b */ /* 0x000fe2000000000c */
[----:B------:R-:W-:Y:S10]  /*0720*/  @!P0 BRA `(.L_x_7) ;  /* 0x0000000000088947 */ /* 0x000ff40003800000 */
[----:B------:R-:W-:-:S07]  /*0730*/  MOV R0, 0x750 ;  /* 0x0000075000007802 */ /* 0x000fce0000000f00 */
[----:B0-----:R-:W-:Y:S05]  /*0740*/  CALL.REL.NOINC `($__internal_1_$__cuda_sm20_dsqrt_rn_f64_mediumpath_v1) ;  /* 0x0000001400707944 */ /* 0x001fea0003c00000 */
.L_x_7:
[----:B------:R-:W-:Y:S05]  /*0750*/  BSYNC.RECONVERGENT B2 ;  /* 0x0000000000027941 */ /* 0x000fea0003800200 */
.L_x_6:
[----:B------:R-:W1:Y:S01]  /*0760*/  F2F.F32.F64 R19, R18 ;  /* 0x0000001200137310 */ /* 0x000e620000301000 */
[----:B0-----:R-:W-:-:S05]  /*0770*/  IMAD.WIDE R8, R25, 0x4, R6 ;  /* 0x0000000419087825 */ /* 0x001fca00078e0206 */
[----:B-1----:R1:W-:Y:S01]  /*0780*/  STG.E desc[UR4][R8.64], R19 ;  /* 0x0000001308007986 */ /* 0x0023e2000c101904 */
[----:B------:R-:W-:Y:S05]  /*0790*/  @!P1 BRA `(.L_x_8) ;  /* 0xfffffff800d49947 */ /* 0x000fea000383ffff */
.L_x_3:
[----:B------:R-:W-:Y:S05]  /*07a0*/  BSYNC.RECONVERGENT B1 ;  /* 0x0000000000017941 */ /* 0x000fea0003800200 */
.L_x_2:
[----:B------:R-:W0:Y:S01]  /*07b0*/  LDCU UR6, c[0x0][0x380] ;  /* 0x00007000ff0677ac */ /* 0x000e220008000800 */
[----:B------:R-:W-:Y:S02]  /*07c0*/  IMAD.IADD R3, R16, 0x1, R3 ;  /* 0x0000000110037824 */ /* 0x000fe400078e0203 */
[----:B0-----:R-:W-:-:S05]  /*07d0*/  IMAD.U32 R7, RZ, RZ, UR6 ;  /* 0x00000006ff077e24 */ /* 0x001fca000f8e00ff */
[----:B------:R-:W-:-:S13]  /*07e0*/  ISETP.GE.AND P0, PT, R3, R7, PT ;  /* 0x000000070300720c */ /* 0x000fda0003f06270 */
[----:B------:R-:W-:Y:S05]  /*07f0*/  @!P0 BRA `(.L_x_9) ;  /* 0xfffffff800a48947 */ /* 0x000fea000383ffff */
.L_x_1:
[----:B------:R-:W-:Y:S05]  /*0800*/  BSYNC.RECONVERGENT B0 ;  /* 0x0000000000007941 */ /* 0x000fea0003800200 */
.L_x_0:
[----:B------:R-:W-:Y:S01]  /*0810*/  BAR.SYNC.DEFER_BLOCKING 0x0 ;  /* 0x0000000000007b1d */ /* 0x000fe20000010000 */
[----:B------:R-:W-:-:S13]  /*0820*/  ISETP.GE.AND P0, PT, R22, R7, PT ;  /* 0x000000071600720c */ /* 0x000fda0003f06270 */
[----:B------:R-:W-:Y:S05]  /*0830*/  @P0 EXIT ;  /* 0x000000000000094d */ /* 0x000fea0003800000 */
[----:B------:R-:W0:Y:S01]  /*0840*/  LDC.64 R2, c[0x0][0x390] ;  /* 0x0000e400ff027b82 */ /* 0x000e220000000a00 */
[----:B------:R-:W2:Y:S01]  /*0850*/  S2R R20, SR_TID.X ;  /* 0x0000000000147919 */ /* 0x000ea20000002100 */
[----:B------:R-:W3:Y:S01]  /*0860*/  LDCU UR11, c[0x0][0x380] ;  /* 0x00007000ff0b77ac */ /* 0x000ee20008000800 */
[----:B------:R-:W4:Y:S05]  /*0870*/  LDCU UR15, c[0x0][0x384] ;  /* 0x00007080ff0f77ac */ /* 0x000f2a0008000800 */
[----:B------:R-:W2:Y:S01]  /*0880*/  S2UR UR10, SR_CTAID.X ;  /* 0x00000000000a79c3 */ /* 0x000ea20000002500 */
[----:B------:R-:W0:Y:S01]  /*0890*/  LDCU UR14, c[0x0][0x384] ;  /* 0x00007080ff0e77ac */ /* 0x000e220008000800 */
[----:B------:R-:W0:Y:S06]  /*08a0*/  LDCU.64 UR12, c[0x0][0x398] ;  /* 0x00007300ff0c77ac */ /* 0x000e2c0008000a00 */
[----:B-1----:R-:W2:Y:S01]  /*08b0*/  LDC R19, c[0x0][0x360] ;  /* 0x0000d800ff137b82 */ /* 0x002ea20000000800 */
[----:B------:R-:W1:Y:S01]  /*08c0*/  LDCU.64 UR18, c[0x0][0x398] ;  /* 0x00007300ff1277ac */ /* 0x000e620008000a00 */
[----:B------:R-:W0:Y:S02]  /*08d0*/  LDCU.64 UR16, c[0x0][0x380] ;  /* 0x00007000ff1077ac */ /* 0x000e240008000a00 */
[----:B0-----:R-:W3:Y:S04]  /*08e0*/  LDG.E R16, desc[UR4][R2.64+0x4] ;  /* 0x0000040402107981 */ /* 0x001ee8000c1e1900 */
[----:B------:R0:W5:Y:S01]  /*08f0*/  LDG.E R21, desc[UR4][R2.64] ;  /* 0x0000000402157981 */ /* 0x000162000c1e1900 */
[----:B------:R-:W4:Y:S01]  /*0900*/  LDCU UR6, c[0x0][0x370] ;  /* 0x00006e00ff0677ac */ /* 0x000f220008000800 */
[----:B------:R-:W1:Y:S01]  /*0910*/  LDCU UR7, c[0x0][0x374] ;  /* 0x00006e80ff0777ac */ /* 0x000e620008000800 */
[----:B------:R-:W-:Y:S01]  /*0920*/  UMOV UR8, 0xeb1c432d ;  /* 0xeb1c432d00087882 */ /* 0x000fe20000000000 */
[----:B------:R-:W-:Y:S01]  /*0930*/  UMOV UR9, 0x3f1a36e2 ;  /* 0x3f1a36e200097882 */ /* 0x000fe20000000000 */
[----:B--2---:R-:W-:-:S02]  /*0940*/  IMAD R20, R19, UR10, R20 ;  /* 0x0000000a13147c24 */ /* 0x004fc4000f8e0214 */
[----:B----4-:R-:W-:Y:S02]  /*0950*/  IMAD R19, R19, UR6, RZ ;  /* 0x0000000613137c24 */ /* 0x010fe4000f8e02ff */
[----:B-1----:R-:W-:Y:S01]  /*0960*/  IMAD R17, R17, UR7, RZ ;  /* 0x0000000711117c24 */ /* 0x002fe2000f8e02ff */
[----:B---3--:R-:W1:Y:S02]  /*0970*/  F2F.F64.F32 R4, R16 ;  /* 0x0000001000047310 */ /* 0x008e640000201800 */
[----:B-1----:R-:W-:-:S14]  /*0980*/  DSETP.GT.AND P0, PT, R4, UR8, PT ;  /* 0x0000000804007e2a */ /* 0x002fdc000bf04000 */
[----:B0-----:R-:W-:Y:S05]  /*0990*/  @P0 BRA `(.L_x_10) ;  /* 0x0000000400880947 */ /* 0x001fea0003800000 */
.L_x_16:
[----:B0-----:R-:W0:Y:S01]  /*09a0*/  LDC R3, c[0x0][0x384] ;  /* 0x0000e100ff037b82 */ /* 0x001e220000000800 */
[----:B------:R-:W-:Y:S01]  /*09b0*/  BSSY.RECONVERGENT B0, `(.L_x_11) ;  /* 0x000005b000007945 */ /* 0x000fe20003800200 */
[----:B0-----:R-:W-:-:S13]  /*09c0*/  ISETP.GE.AND P0, PT, R20, R3, PT ;  /* 0x000000031400720c */ /* 0x001fda0003f06270 */
[----:B------:R-:W-:Y:S05]  /*09d0*/  @P0 BRA `(.L_x_12) ;  /* 0x0000000400600947 */ /* 0x000fea0003800000 */
[----:B------:R-:W0:Y:S01]  /*09e0*/  LDCU UR6, c[0x0][0x380] ;  /* 0x00007000ff0677ac */ /* 0x000e220008000800 */
[----:B------:R-:W1:Y:S01]  /*09f0*/  LDC.64 R14, c[0x0][0x3a0] ;  /* 0x0000e800ff0e7b82 */ /* 0x000e620000000a00 */
[C---:B------:R-:W-:Y:S01]  /*0a00*/  VIADD R0, R22.reuse, 0x2 ;  /* 0x0000000216007836 */ /* 0x040fe20000000000 */
[----:B------:R-:W-:Y:S01]  /*0a10*/  LOP3.LUT R18, RZ, R3, RZ, 0x33, !PT ;  /* 0x00000003ff127212 */ /* 0x000fe200078e33ff */
[----:B------:R-:W-:Y:S01]  /*0a20*/  IMAD.MOV.U32 R16, RZ, RZ, R20 ;  /* 0x000000ffff107224 */ /* 0x000fe200078e0014 */
[----:B0-----:R-:W-:Y:S02]  /*0a30*/  ISETP.GT.AND P0, PT, R22, UR6, PT ;  /* 0x0000000616007c0c */ /* 0x001fe4000bf04270 */
[----:B------:R-:W-:Y:S02]  /*0a40*/  ISETP.GT.AND P1, PT, R0, UR6, PT ;  /* 0x0000000600007c0c */ /* 0x000fe4000bf24270 */
[C---:B------:R-:W-:Y:S02]  /*0a50*/  ISETP.LT.OR P0, PT, R22.reuse, 0x1, P0 ;  /* 0x000000011600780c */ /* 0x040fe40000701670 */
[----:B------:R-:W-:-:S13]  /*0a60*/  ISETP.LT.OR P1, PT, R22, -0x1, P1 ;  /* 0xffffffff1600780c */ /* 0x000fda0000f21670 */
.L_x_15:
[----:B------:R-:W-:Y:S01]  /*0a70*/  ISETP.GT.AND P5, PT, R16, UR14, PT ;  /* 0x0000000e10007c0c */ /* 0x000fe2000bfa4270 */
[----:B0-----:R-:W-:Y:S01]  /*0a80*/  IMAD R13, R22, UR14, R16 ;  /* 0x0000000e160d7c24 */ /* 0x001fe2000f8e0210 */
[C---:B------:R-:W-:Y:S01]  /*0a90*/  ISETP.GE.AND P4, PT, R16.reuse, UR14, PT ;  /* 0x0000000e10007c0c */ /* 0x040fe2000bf86270 */
[C---:B------:R-:W-:Y:S01]  /*0aa0*/  VIADD R0, R16.reuse, 0x2 ;  /* 0x0000000210007836 */ /* 0x040fe20000000000 */
[----:B------:R-:W-:Y:S01]  /*0ab0*/  ISETP.LT.OR P5, PT, R16, 0x1, P5 ;  /* 0x000000011000780c */ /* 0x000fe20002fa1670 */
[----:B------:R-:W-:Y:S01]  /*0ac0*/  IMAD.IADD R3, R18, 0x1, R13 ;  /* 0x0000000112037824 */ /* 0x000fe200078e020d */
[----:B------:R-:W-:Y:S02]  /*0ad0*/  ISETP.LT.OR P4, PT, R16, RZ, P4 ;  /* 0x000000ff1000720c */ /* 0x000fe40002781670 */
[----:B------:R-:W-:Y:S01]  /*0ae0*/  PLOP3.LUT P6, PT, P5, P0, PT, 0xf8, 0x8f ;  /* 0x00000000008f781c */ /* 0x000fe20002fc1f70 */
[----:B-1----:R-:W-:Y:S01]  /*0af0*/  IMAD.WIDE R2, R3, 0x4, R14 ;  /* 0x0000000403027825 */ /* 0x002fe200078e020e */
[----:B------:R-:W-:-:S02]  /*0b00*/  ISETP.GT.AND P3, PT, R0, UR14, PT ;  /* 0x0000000e00007c0c */ /* 0x000fc4000bf64270 */
[----:B------:R-:W-:Y:S02]  /*0b10*/  PLOP3.LUT P2, PT, P4, P0, PT, 0xf8, 0x8f ;  /* 0x00000000008f781c */ /* 0x000fe40002741f70 */
[----:B------:R-:W-:-:S07]  /*0b20*/  ISETP.LT.OR P3, PT, R16, -0x1, P3 ;  /* 0xffffffff1000780c */ /* 0x000fce0001f61670 */
[----:B------:R-:W2:Y:S01]  /*0b30*/  @!P6 LDG.E R12, desc[UR4][R2.64] ;  /* 0x00000004020ce981 */ /* 0x000ea2000c1e1900 */
[----:B------:R-:W-:-:S03]  /*0b40*/  PLOP3.LUT P6, PT, P3, P0, PT, 0xf8, 0x8f ;  /* 0x00000000008f781c */ /* 0x000fc60001fc1f70 */
[----:B------:R-:W3:Y:S01]  /*0b50*/  @!P2 LDG.E R11, desc[UR4][R2.64+0x4] ;  /* 0x00000404020ba981 */ /* 0x000ee2000c1e1900 */
[----:B------:R-:W-:-:S04]  /*0b60*/  ISETP.GE.AND P2, PT, R22, UR11, PT ;  /* 0x0000000b16007c0c */ /* 0x000fc8000bf46270 */
[----:B------:R-:W-:-:S05]  /*0b70*/  ISETP.LT.OR P2, PT, R22, RZ, P2 ;  /* 0x000000ff1600720c */ /* 0x000fca0001741670 */
[----:B------:R0:W4:Y:S01]  /*0b80*/  @!P6 LDG.E R10, desc[UR4][R2.64+0x8] ;  /* 0x00000804020ae981 */ /* 0x000122000c1e1900 */
[----:B------:R-:W-:Y:S02]  /*0b90*/  PLOP3.LUT P6, PT, P5, P2, PT, 0xf8, 0x8f ;  /* 0x00000000008f781c */ /* 0x000fe40002fc5f70 */
[----:B------:R-:W-:-:S05]  /*0ba0*/  IADD3 R23, PT, PT, R13, -0x1, RZ ;  /* 0xffffffff0d177810 */ /* 0x000fca0007ffe0ff */
[----:B------:R-:W-:-:S06]  /*0bb0*/  IMAD.WIDE R24, R23, 0x4, R14 ;  /* 0x0000000417187825 */ /* 0x000fcc00078e020e */
[----:B------:R-:W4:Y:S01]  /*0bc0*/  @!P6 LDG.E R9, desc[UR4][R24.64] ;  /* 0x000000041809e981 */ /* 0x000f22000c1e1900 */
[----:B------:R-:W-:Y:S01]  /*0bd0*/  PLOP3.LUT P6, PT, P4, P2, PT, 0xf8, 0x8f ;  /* 0x00000000008f781c */ /* 0x000fe200027c5f70 */
[----:B------:R-:W-:Y:S01]  /*0be0*/  VIADD R23, R23, UR14 ;  /* 0x0000000e17177c36 */ /* 0x000fe20008000000 */
[----:B------:R-:W-:Y:S02]  /*0bf0*/  PLOP3.LUT P2, PT, P3, P2, PT, 0xf8, 0x8f ;  /* 0x00000000008f781c */ /* 0x000fe40001f45f70 */
[----:B------:R-:W-:Y:S02]  /*0c00*/  PLOP3.LUT P5, PT, P5, P1, PT, 0xf8, 0x8f ;  /* 0x00000000008f781c */ /* 0x000fe40002fa3f70 */
[----:B------:R-:W-:Y:S01]  /*0c10*/  PLOP3.LUT P4, PT, P4, P1, PT, 0xf8, 0x8f ;  /* 0x00000000008f781c */ /* 0x000fe20002783f70 */
[----:B0-----:R-:W-:Y:S01]  /*0c20*/  IMAD.WIDE R2, R23, 0x4, R14 ;  /* 0x0000000417027825 */ /* 0x001fe200078e020e */
[----:B------:R-:W-:-:S05]  /*0c30*/  PLOP3.LUT P3, PT, P3, P1, PT, 0xf8, 0x8f ;  /* 0x00000000008f781c */ /* 0x000fca0001f63f70 */
[----:B------:R-:W4:Y:S04]  /*0c40*/  @!P6 LDG.E R8, desc[UR4][R24.64+0x4] ;  /* 0x000004041808e981 */ /* 0x000f28000c1e1900 */
[----:B------:R0:W4:Y:S04]  /*0c50*/  @!P2 LDG.E R7, desc[UR4][R24.64+0x8] ;  /* 0x000008041807a981 */ /* 0x000128000c1e1900 */
[----:B------:R-:W4:Y:S04]  /*0c60*/  @!P5 LDG.E R6, desc[UR4][R2.64] ;  /* 0x000000040206d981 */ /* 0x000f28000c1e1900 */
[----:B------:R-:W4:Y:S04]  /*0c70*/  @!P4 LDG.E R5, desc[UR4][R2.64+0x4] ;  /* 0x000004040205c981 */ /* 0x000f28000c1e1900 */
[----:B------:R-:W4:Y:S01]  /*0c80*/  @!P3 LDG.E R4, desc[UR4][R2.64+0x8] ;  /* 0x000008040204b981 */ /* 0x000f22000c1e1900 */
[----:B------:R-:W-:Y:S01]  /*0c90*/  IMAD.MOV.U32 R27, RZ, RZ, 0x3de38e39 ;  /* 0x3de38e39ff1b7424 */ /* 0x000fe200078e00ff */
[----:B------:R-:W-:Y:S01]  /*0ca0*/  BSSY.RECONVERGENT B1, `(.L_x_13) ;  /* 0x0000015000017945 */ /* 0x000fe20003800200 */
[----:B0-----:R-:W-:-:S02]  /*0cb0*/  IMAD.MOV.U32 R24, RZ, RZ, 0x41100000 ;  /* 0x41100000ff187424 */ /* 0x001fc400078e00ff */
[----:B--2---:R-:W-:-:S04]  /*0cc0*/  FADD R0, RZ, R12 ;  /* 0x0000000cff007221 */ /* 0x004fc80000000000 */
[----:B---3--:R-:W-:-:S04]  /*0cd0*/  FADD R23, R11, R0 ;  /* 0x000000000b177221 */ /* 0x008fc80000000000 */
[----:B----4-:R-:W-:-:S04]  /*0ce0*/  FADD R0, R10, R23 ;  /* 0x000000170a007221 */ /* 0x010fc80000000000 */
[----:B------:R-:W-:-:S04]  /*0cf0*/  FADD R23, R9, R0 ;  /* 0x0000000009177221 */ /* 0x000fc80000000000 */
[----:B------:R-:W-:-:S04]  /*0d00*/  FADD R0, R8, R23 ;  /* 0x0000001708007221 */ /* 0x000fc80000000000 */
[----:B------:R-:W-:-:S04]  /*0d10*/  FADD R23, R7, R0 ;  /* 0x0000000007177221 */ /* 0x000fc80000000000 */
[----:B------:R-:W-:-:S04]  /*0d20*/  FADD R0, R6, R23 ;  /* 0x0000001706007221 */ /* 0x000fc80000000000 */
[----:B------:R-:W-:Y:S01]  /*0d30*/  FADD R23, R5, R0 ;  /* 0x0000000005177221 */ /* 0x000fe20000000000 */
[----:B------:R-:W-:-:S03]  /*0d40*/  FFMA R0, R27, -R24, 1 ;  /* 0x3f8000001b007423 */ /* 0x000fc60000000818 */
[----:B------:R-:W-:Y:S01]  /*0d50*/  FADD R3, R4, R23 ;  /* 0x0000001704037221 */ /* 0x000fe20000000000 */
[----:B------:R-:W-:-:S03]  /*0d60*/  FFMA R0, R0, R27, 0.11111111193895339966 ;  /* 0x3de38e3900007423 */ /* 0x000fc6000000001b */
[----:B------:R-:W0:Y:S01]  /*0d70*/  FCHK P2, R3, 9 ;  /* 0x4110000003007902 */ /* 0x000e220000040000 */
[----:B------:R-:W-:-:S04]  /*0d80*/  FFMA R2, R3, R0, RZ ;  /* 0x0000000003027223 */ /* 0x000fc800000000ff */
[----:B------:R-:W-:-:S04]  /*0d90*/  FFMA R23, R2, -9, R3 ;  /* 0xc110000002177823 */ /* 0x000fc80000000003 */
[----:B------:R-:W-:Y:S01]  /*0da0*/  FFMA R0, R0, R23, R2 ;  /* 0x0000001700007223 */ /* 0x000fe20000000002 */
[----:B0-----:R-:W-:Y:S06]  /*0db0*/  @!P2 BRA `(.L_x_14) ;  /* 0x00000000000ca947 */ /* 0x001fec0003800000 */
[----:B------:R-:W-:Y:S01]  /*0dc0*/  IMAD.MOV.U32 R0, RZ, RZ, 0x41100000 ;  /* 0x41100000ff007424 */ /* 0x000fe200078e00ff */
[----:B------:R-:W-:-:S07]  /*0dd0*/  MOV R24, 0xdf0 ;  /* 0x00000df000187802 */ /* 0x000fce0000000f00 */
[----:B-----5:R-:W-:Y:S05]  /*0de0*/  CALL.REL.NOINC `($__internal_2_$__cuda_sm3x_div_rn_noftz_f32_slowpath) ;  /* 0x00000010007c7944 */ /* 0x020fea0003c00000 */
.L_x_14:
[----:B------:R-:W-:Y:S05]  /*0df0*/  BSYNC.RECONVERGENT B1 ;  /* 0x0000000000017941 */ /* 0x000fea0003800200 */
.L_x_13:
[----:B------:R-:W-:-:S05]  /*0e00*/  IMAD R13, R13, 0x3, RZ ;  /* 0x000000030d0d7824 */ /* 0x000fca00078e02ff */
[----:B------:R-:W-:-:S04]  /*0e10*/  IADD3 R2, P2, PT, R13, UR12, RZ ;  /* 0x0000000c0d027c10 */ /* 0x000fc8000ff5e0ff */
[----:B------:R-:W-:-:S05]  /*0e20*/  LEA.HI.X.SX32 R3, R13, UR13, 0x1, P2 ;  /* 0x0000000d0d037c11 */ /* 0x000fca00090f0eff */
[----:B------:R-:W2:Y:S04]  /*0e30*/  LDG.E.U8 R13, desc[UR4][R2.64] ;  /* 0x00000004020d7981 */ /* 0x000ea8000c1e1100 */
[----:B------:R-:W3:Y:S04]  /*0e40*/  LDG.E.U8 R23, desc[UR4][R2.64+0x1] ;  /* 0x0000010402177981 */ /* 0x000ee8000c1e1100 */
[----:B------:R-:W4:Y:S01]  /*0e50*/  LDG.E.U8 R24, desc[UR4][R2.64+0x2] ;  /* 0x0000020402187981 */ /* 0x000f22000c1e1100 */
[----:B-----5:R-:W-:Y:S01]  /*0e60*/  FSET.BF.GT.AND R0, R0, R21, PT ;  /* 0x000000150000720a */ /* 0x020fe20003804000 */
[----:B------:R-:W-:-:S05]  /*0e70*/  IMAD.IADD R16, R19, 0x1, R16 ;  /* 0x0000000113107824 */ /* 0x000fca00078e0210 */
[----:B------:R-:W-:Y:S02]  /*0e80*/  ISETP.GE.AND P2, PT, R16, UR14, PT ;  /* 0x0000000e10007c0c */ /* 0x000fe4000bf46270 */
[----:B--2---:R-:W-:Y:S02]  /*0e90*/  I2FP.F32.U32 R13, R13 ;  /* 0x0000000d000d7245 */ /* 0x004fe40000201000 */
[----:B---3--:R-:W-:-:S03]  /*0ea0*/  I2FP.F32.U32 R23, R23 ;  /* 0x0000001700177245 */ /* 0x008fc60000201000 */
[C---:B------:R-:W-:Y:S01]  /*0eb0*/  FMUL R13, R0.reuse, R13 ;  /* 0x0000000d000d7220 */ /* 0x040fe20000400000 */
[----:B----4-:R-:W-:Y:S01]  /*0ec0*/  I2FP.F32.U32 R25, R24 ;  /* 0x0000001800197245 */ /* 0x010fe20000201000 */
[----:B------:R-:W-:-:S04]  /*0ed0*/  FMUL R23, R0, R23 ;  /* 0x0000001700177220 */ /* 0x000fc80000400000 */
[----:B------:R-:W0:Y:S01]  /*0ee0*/  F2I.U32.TRUNC.NTZ R13, R13 ;  /* 0x0000000d000d7305 */ /* 0x000e22000020f000 */
[----:B------:R-:W-:-:S07]  /*0ef0*/  FMUL R25, R0, R25 ;  /* 0x0000001900197220 */ /* 0x000fce0000400000 */
[----:B------:R-:W1:Y:S01]  /*0f00*/  F2I.U32.TRUNC.NTZ R23, R23 ;  /* 0x0000001700177305 */ /* 0x000e62000020f000 */
[----:B0-----:R0:W-:Y:S07]  /*0f10*/  STG.E.U8 desc[UR4][R2.64], R13 ;  /* 0x0000000d02007986 */ /* 0x0011ee000c101104 */
[----:B------:R-:W2:Y:S01]  /*0f20*/  F2I.U32.TRUNC.NTZ R25, R25 ;  /* 0x0000001900197305 */ /* 0x000ea2000020f000 */
[----:B-1----:R0:W-:Y:S04]  /*0f30*/  STG.E.U8 desc[UR4][R2.64+0x1], R23 ;  /* 0x0000011702007986 */ /* 0x0021e8000c101104 */
[----:B--2---:R0:W-:Y:S01]  /*0f40*/  STG.E.U8 desc[UR4][R2.64+0x2], R25 ;  /* 0x0000021902007986 */ /* 0x0041e2000c101104 */
[----:B------:R-:W-:Y:S05]  /*0f50*/  @!P2 BRA `(.L_x_15) ;  /* 0xfffffff800c4a947 */ /* 0x000fea000383ffff */
.L_x_12:
[----:B------:R-:W-:Y:S05]  /*0f60*/  BSYNC.RECONVERGENT B0 ;  /* 0x0000000000007941 */ /* 0x000fea0003800200 */
.L_x_11:
[----:B------:R-:W1:Y:S01]  /*0f70*/  LDCU UR6, c[0x0][0x380] ;  /* 0x00007000ff0677ac */ /* 0x000e620008000800 */
[----:B------:R-:W-:-:S05]  /*0f80*/  IMAD.IADD R22, R17, 0x1, R22 ;  /* 0x0000000111167824 */ /* 0x000fca00078e0216 */
[----:B-1----:R-:W-:-:S13]  /*0f90*/  ISETP.GE.AND P0, PT, R22, UR6, PT ;  /* 0x0000000616007c0c */ /* 0x002fda000bf06270 */
[----:B------:R-:W-:Y:S05]  /*0fa0*/  @!P0 BRA `(.L_x_16) ;  /* 0xfffffff8007c8947 */ /* 0x000fea000383ffff */
[----:B------:R-:W-:Y:S05]  /*0fb0*/  EXIT ;  /* 0x000000000000794d */ /* 0x000fea0003800000 */
.L_x_10:
[----:B0-----:R-:W0:Y:S01]  /*0fc0*/  LDC R5, c[0x0][0x384] ;  /* 0x0000e100ff057b82 */ /* 0x001e220000000800 */
[----:B------:R-:W-:Y:S01]  /*0fd0*/  BSSY.RECONVERGENT B0, `(.L_x_17) ;  /* 0x000007d000007945 */ /* 0x000fe20003800200 */
[----:B0-----:R-:W-:-:S13]  /*0fe0*/  ISETP.GE.AND P0, PT, R20, R5, PT ;  /* 0x000000051400720c */ /* 0x001fda0003f06270 */
[----:B------:R-:W-:Y:S05]  /*0ff0*/  @P0 BRA `(.L_x_18) ;  /* 0x0000000400e80947 */ /* 0x000fea0003800000 */
[----:B------:R-:W0:Y:S01]  /*1000*/  LDCU UR6, c[0x0][0x380] ;  /* 0x00007000ff0677ac */ /* 0x000e220008000800 */
[----:B------:R-:W-:Y:S01]  /*1010*/  IADD3 R0, PT, PT, R22, 0x2, RZ ;  /* 0x0000000216007810 */ /* 0x000fe20007ffe0ff */
[----:B------:R-:W-:Y:S01]  /*1020*/  IMAD.MOV.U32 R15, RZ, RZ, R20 ;  /* 0x000000ffff0f7224 */ /* 0x000fe200078e0014 */
[----:B------:R-:W-:Y:S02]  /*1030*/  LOP3.LUT R5, RZ, R5, RZ, 0x33, !PT ;  /* 0x00000005ff057212 */ /* 0x000fe400078e33ff */
[----:B0-----:R-:W-:-:S04]  /*1040*/  ISETP.GT.AND P0, PT, R0, UR6, PT ;  /* 0x0000000600007c0c */ /* 0x001fc8000bf04270 */
[----:B------:R-:W-:-:S13]  /*1050*/  ISETP.LT.OR P0, PT, R22, -0x1, P0 ;  /* 0xffffffff1600780c */ /* 0x000fda0000701670 */
.L_x_23:
[----:B0-----:R-:W0:Y:S01]  /*1060*/  LDC.64 R2, c[0x0][0x3a0] ;  /* 0x0000e800ff027b82 */ /* 0x001e220000000a00 */
[C---:B------:R-:W-:Y:S01]  /*1070*/  ISETP.GT.AND P1, PT, R15.reuse, UR17, PT ;  /* 0x000000110f007c0c */ /* 0x040fe2000bf24270 */
[C---:B------:R-:W-:Y:S01]  /*1080*/  VIADD R0, R15.reuse, 0x2 ;  /* 0x000000020f007836 */ /* 0x040fe20000000000 */
[C---:B------:R-:W-:Y:S01]  /*1090*/  ISETP.GE.AND P2, PT, R22.reuse, 0x1, PT ;  /* 0x000000011600780c */ /* 0x040fe20003f46270 */
[C---:B------:R-:W-:Y:S01]  /*10a0*/  IMAD R4, R22.reuse, UR17, R15 ;  /* 0x0000001116047c24 */ /* 0x040fe2000f8e020f */
[----:B------:R-:W-:Y:S02]  /*10b0*/  ISETP.LT.OR P1, PT, R15, 0x1, P1 ;  /* 0x000000010f00780c */ /* 0x000fe40000f21670 */
[----:B------:R-:W-:Y:S01]  /*10c0*/  ISETP.GT.OR P2, PT, R22, UR16, !P2 ;  /* 0x0000001016007c0c */ /* 0x000fe2000d744670 */
[----:B------:R-:W-:Y:S01]  /*10d0*/  IMAD.IADD R27, R5, 0x1, R4 ;  /* 0x00000001051b7824 */ /* 0x000fe200078e0204 */
[----:B------:R-:W-:Y:S02]  /*10e0*/  ISETP.GE.AND P4, PT, R15, UR17, PT ;  /* 0x000000110f007c0c */ /* 0x000fe4000bf86270 */
[----:B------:R-:W-:-:S02]  /*10f0*/  PLOP3.LUT P6, PT, P1, P2, PT, 0xf8, 0x8f ;  /* 0x00000000008f781c */ /* 0x000fc40000fc5f70 */
[----:B------:R-:W-:Y:S02]  /*1100*/  ISETP.GT.AND P3, PT, R0, UR17, PT ;  /* 0x0000001100007c0c */ /* 0x000fe4000bf64270 */
[C---:B------:R-:W-:Y:S02]  /*1110*/  ISETP.GT.AND P5, PT, R22.reuse, UR16, PT ;  /* 0x0000001016007c0c */ /* 0x040fe4000bfa4270 */
[C---:B------:R-:W-:Y:S02]  /*1120*/  ISETP.LT.OR P4, PT, R15.reuse, RZ, P4 ;  /* 0x000000ff0f00720c */ /* 0x040fe40002781670 */
[----:B------:R-:W-:Y:S02]  /*1130*/  ISETP.LT.OR P5, PT, R22, 0x1, P5 ;  /* 0x000000011600780c */ /* 0x000fe40002fa1670 */
[----:B------:R-:W-:Y:S02]  /*1140*/  PLOP3.LUT P2, PT, P4, P2, PT, 0xf8, 0x8f ;  /* 0x00000000008f781c */ /* 0x000fe40002745f70 */
[----:B------:R-:W-:Y:S01]  /*1150*/  ISETP.LT.OR P3, PT, R15, -0x1, P3 ;  /* 0xffffffff0f00780c */ /* 0x000fe20001f61670 */
[----:B0-----:R-:W-:-:S03]  /*1160*/  IMAD.WIDE R26, R27, 0x4, R2 ;  /* 0x000000041b1a7825 */ /* 0x001fc600078e0202 */
[----:B------:R-:W-:Y:S02]  /*1170*/  PLOP3.LUT P5, PT, P3, P5, PT, 0xf8, 0x8f ;  /* 0x00000000008f781c */ /* 0x000fe40001fabf70 */
[----:B------:R-:W2:Y:S01]  /*1180*/  @!P6 LDG.E R14, desc[UR4][R26.64] ;  /* 0x000000041a0ee981 */ /* 0x000ea2000c1e1900 */
[----:B------:R-:W-:-:S04]  /*1190*/  ISETP.GE.AND P6, PT, R22, UR16, PT ;  /* 0x0000001016007c0c */ /* 0x000fc8000bfc6270 */
[----:B------:R-:W-:Y:S01]  /*11a0*/  ISETP.LT.OR P6, PT, R22, RZ, P6 ;  /* 0x000000ff1600720c */ /* 0x000fe200037c1670 */
[----:B------:R-:W3:Y:S01]  /*11b0*/  @!P2 LDG.E R13, desc[UR4][R26.64+0x4] ;  /* 0x000004041a0da981 */ /* 0x000ee2000c1e1900 */
[----:B------:R-:W-:Y:S02]  /*11c0*/  VIADD R23, R4, 0xffffffff ;  /* 0xffffffff04177836 */ /* 0x000fe40000000000 */
[----:B------:R-:W-:Y:S02]  /*11d0*/  PLOP3.LUT P2, PT, P1, P6, PT, 0xf8, 0x8f ;  /* 0x00000000008f781c */ /* 0x000fe40000f4df70 */
[----:B------:R-:W4:Y:S01]  /*11e0*/  @!P5 LDG.E R12, desc[UR4][R26.64+0x8] ;  /* 0x000008041a0cd981 */ /* 0x000f22000c1e1900 */
[----:B------:R-:W-:Y:S01]  /*11f0*/  PLOP3.LUT P5, PT, P4, P6, PT, 0xf8, 0x8f ;  /* 0x00000000008f781c */ /* 0x000fe200027adf70 */
[C---:B------:R-:W-:Y:S01]  /*1200*/  IMAD.WIDE R24, R23.reuse, 0x4, R2 ;  /* 0x0000000417187825 */ /* 0x040fe200078e0202 */
[----:B------:R-:W-:Y:S02]  /*1210*/  PLOP3.LUT P6, PT, P3, P6, PT, 0xf8, 0x8f ;  /* 0x00000000008f781c */ /* 0x000fe40001fcdf70 */
[----:B------:R-:W-:Y:S01]  /*1220*/  PLOP3.LUT P1, PT, P1, P0, PT, 0xf8, 0x8f ;  /* 0x00000000008f781c */ /* 0x000fe20000f21f70 */
[----:B------:R-:W-:Y:S01]  /*1230*/  VIADD R23, R23, UR17 ;  /* 0x0000001117177c36 */ /* 0x000fe20008000000 */
[----:B------:R-:W-:-:S04]  /*1240*/  PLOP3.LUT P4, PT, P4, P0, PT, 0xf8, 0x8f ;  /* 0x00000000008f781c */ /* 0x000fc80002781f70 */
[----:B------:R-:W4:Y:S01]  /*1250*/  @!P2 LDG.E R11, desc[UR4][R24.64] ;  /* 0x00000004180ba981 */ /* 0x000f22000c1e1900 */
[----:B------:R-:W-:-:S03]  /*1260*/  IMAD.WIDE R2, R23, 0x4, R2 ;  /* 0x0000000417027825 */ /* 0x000fc600078e0202 */
[----:B------:R-:W4:Y:S01]  /*1270*/  @!P5 LDG.E R10, desc[UR4][R24.64+0x4] ;  /* 0x00000404180ad981 */ /* 0x000f22000c1e1900 */
[----:B------:R-:W-:-:S03]  /*1280*/  PLOP3.LUT P3, PT, P3, P0, PT, 0xf8, 0x8f ;  /* 0x00000000008f781c */ /* 0x000fc60001f61f70 */
[----:B------:R0:W4:Y:S04]  /*1290*/  @!P6 LDG.E R9, desc[UR4][R24.64+0x8] ;  /* 0x000008041809e981 */ /* 0x000128000c1e1900 */
[----:B------:R-:W4:Y:S04]  /*12a0*/  @!P1 LDG.E R8, desc[UR4][R2.64] ;  /* 0x0000000402089981 */ /* 0x000f28000c1e1900 */
[----:B------:R-:W4:Y:S04]  /*12b0*/  @!P4 LDG.E R7, desc[UR4][R2.64+0x4] ;  /* 0x000004040207c981 */ /* 0x000f28000c1e1900 */
[----:B------:R-:W4:Y:S01]  /*12c0*/  @!P3 LDG.E R6, desc[UR4][R2.64+0x8] ;  /* 0x000008040206b981 */ /* 0x000f22000c1e1900 */
[----:B0-----:R-:W-:Y:S01]  /*12d0*/  MOV R25, 0x41100000 ;  /* 0x4110000000197802 */ /* 0x001fe20000000f00 */
[----:B------:R-:W-:Y:S01]  /*12e0*/  IMAD.MOV.U32 R26, RZ, RZ, 0x3de38e39 ;  /* 0x3de38e39ff1a7424 */ /* 0x000fe200078e00ff */
[----:B------:R-:W-:Y:S03]  /*12f0*/  BSSY.RECONVERGENT B1, `(.L_x_19) ;  /* 0x0000015000017945 */ /* 0x000fe60003800200 */
[----:B------:R-:W-:Y:S01]  /*1300*/  FFMA R25, R26, -R25, 1 ;  /* 0x3f8000001a197423 */ /* 0x000fe20000000819 */
        /* <DEDUP_REMOVED lines=8> */
[----:B------:R-:W-:-:S03]  /*1390*/  FFMA R0, R25, R26, 0.11111111193895339966 ;  /* 0x3de38e3919007423 */ /* 0x000fc6000000001a */
[----:B------:R-:W-:-:S04]  /*13a0*/  FADD R18, R6, R23 ;  /* 0x0000001706127221 */ /* 0x000fc80000000000 */
[----:B------:R-:W0:Y:S01]  /*13b0*/  FCHK P1, R18, 9 ;  /* 0x4110000012007902 */ /* 0x000e220000020000 */
[----:B------:R-:W-:-:S04]  /*13c0*/  FFMA R3, R0, R18, RZ ;  /* 0x0000001200037223 */ /* 0x000fc800000000ff */
[----:B------:R-:W-:-:S04]  /*13d0*/  FFMA R2, R3, -9, R18 ;  /* 0xc110000003027823 */ /* 0x000fc80000000012 */
[----:B------:R-:W-:Y:S01]  /*13e0*/  FFMA R0, R0, R2, R3 ;  /* 0x0000000200007223 */ /* 0x000fe20000000003 */
[----:B0-----:R-:W-:Y:S06]  /*13f0*/  @!P1 BRA `(.L_x_20) ;  /* 0x0000000000109947 */ /* 0x001fec0003800000 */
[----:B------:R-:W-:Y:S01]  /*1400*/  IMAD.MOV.U32 R3, RZ, RZ, R18 ;  /* 0x000000ffff037224 */ /* 0x000fe200078e0012 */
[----:B------:R-:W-:Y:S01]  /*1410*/  MOV R24, 0x1440 ;  /* 0x0000144000187802 */ /* 0x000fe20000000f00 */
[----:B------:R-:W-:-:S07]  /*1420*/  IMAD.MOV.U32 R0, RZ, RZ, 0x41100000 ;  /* 0x41100000ff007424 */ /* 0x000fce00078e00ff */
[----:B-----5:R-:W-:Y:S05]  /*1430*/  CALL.REL.NOINC `($__internal_2_$__cuda_sm3x_div_rn_noftz_f32_slowpath) ;  /* 0x0000000800e87944 */ /* 0x020fea0003c00000 */
.L_x_20:
[----:B------:R-:W-:Y:S05]  /*1440*/  BSYNC.RECONVERGENT B1 ;  /* 0x0000000000017941 */ /* 0x000fea0003800200 */
.L_x_19:
[----:B------:R-:W0:Y:S01]  /*1450*/  MUFU.RCP R23, R16 ;  /* 0x0000001000177308 */ /* 0x000e220000001000 */
[----:B-----5:R-:W-:Y:S01]  /*1460*/  FADD R3, -R21, R0 ;  /* 0x0000000015037221 */ /* 0x020fe20000000100 */
[----:B------:R-:W-:Y:S06]  /*1470*/  BSSY.RECONVERGENT B1, `(.L_x_21) ;  /* 0x000000c000017945 */ /* 0x000fec0003800200 */
[----:B------:R-:W1:Y:S01]  /*1480*/  FCHK P1, R3, R16 ;  /* 0x0000001003007302 */ /* 0x000e620000020000 */
[----:B0-----:R-:W-:-:S04]  /*1490*/  FFMA R2, -R16, R23, 1 ;  /* 0x3f80000010027423 */ /* 0x001fc80000000117 */
[----:B------:R-:W-:-:S04]  /*14a0*/  FFMA R2, R23, R2, R23 ;  /* 0x0000000217027223 */ /* 0x000fc80000000017 */
[----:B------:R-:W-:-:S04]  /*14b0*/  FFMA R23, R3, R2, RZ ;  /* 0x0000000203177223 */ /* 0x000fc800000000ff */
[----:B------:R-:W-:-:S04]  /*14c0*/  FFMA R0, -R16, R23, R3 ;  /* 0x0000001710007223 */ /* 0x000fc80000000103 */
[----:B------:R-:W-:Y:S01]  /*14d0*/  FFMA R26, R2, R0, R23 ;  /* 0x00000000021a7223 */ /* 0x000fe20000000017 */
[----:B-1----:R-:W-:Y:S06]  /*14e0*/  @!P1 BRA `(.L_x_22) ;  /* 0x0000000000109947 */ /* 0x002fec0003800000 */
[----:B------:R-:W-:Y:S01]  /*14f0*/  IMAD.MOV.U32 R0, RZ, RZ, R16 ;  /* 0x000000ffff007224 */ /* 0x000fe200078e0010 */
[----:B------:R-:W-:-:S07]  /*1500*/  MOV R24, 0x1520 ;  /* 0x0000152000187802 */ /* 0x000fce0000000f00 */
[----:B------:R-:W-:Y:S05]  /*1510*/  CALL.REL.NOINC `($__internal_2_$__cuda_sm3x_div_rn_noftz_f32_slowpath) ;  /* 0x0000000800b07944 */ /* 0x000fea0003c00000 */
[----:B------:R-:W-:-:S07]  /*1520*/  IMAD.MOV.U32 R26, RZ, RZ, R0 ;  /* 0x000000ffff1a7224 */ /* 0x000fce00078e0000 */
.L_x_22:
[----:B------:R-:W-:Y:S05]  /*1530*/  BSYNC.RECONVERGENT B1 ;  /* 0x0000000000017941 */ /* 0x000fea0003800200 */
.L_x_21:
[----:B------:R-:W-:-:S05]  /*1540*/  IMAD R4, R4, 0x3, RZ ;  /* 0x0000000304047824 */ /* 0x000fca00078e02ff */
[----:B------:R-:W-:-:S04]  /*1550*/  IADD3 R24, P1, PT, R4, UR18, RZ ;  /* 0x0000001204187c10 */ /* 0x000fc8000ff3e0ff */
[----:B------:R-:W-:-:S05]  /*1560*/  LEA.HI.X.SX32 R25, R4, UR19, 0x1, P1 ;  /* 0x0000001304197c11 */ /* 0x000fca00088f0eff */
[----:B------:R-:W2:Y:S04]  /*1570*/  LDG.E.U8 R18, desc[UR4][R24.64] ;  /* 0x0000000418127981 */ /* 0x000ea8000c1e1100 */
[----:B------:R-:W3:Y:S04]  /*1580*/  LDG.E.U8 R4, desc[UR4][R24.64+0x1] ;  /* 0x0000010418047981 */ /* 0x000ee8000c1e1100 */
[----:B------:R-:W4:Y:S01]  /*1590*/  LDG.E.U8 R0, desc[UR4][R24.64+0x2] ;  /* 0x0000020418007981 */ /* 0x000f22000c1e1100 */
[----:B------:R-:W0:Y:S01]  /*15a0*/  F2F.F64.F32 R2, R26 ;  /* 0x0000001a00027310 */ /* 0x000e220000201800 */
[----:B------:R-:W-:-:S02]  /*15b0*/  IMAD.MOV.U32 R23, RZ, RZ, RZ ;  /* 0x000000ffff177224 */ /* 0x000fc400078e00ff */
[----:B------:R-:W-:Y:S01]  /*15c0*/  IMAD.IADD R15, R19, 0x1, R15 ;  /* 0x00000001130f7824 */ /* 0x000fe200078e020f */
[----:B0-----:R-:W-:Y:S01]  /*15d0*/  DSETP.MAX.AND P1, P2, RZ, R2, PT ;  /* 0x00000002ff00722a */ /* 0x001fe20003a2f000 */
[----:B------:R-:W-:Y:S01]  /*15e0*/  IMAD.MOV.U32 R28, RZ, RZ, R3 ;  /* 0x000000ffff1c7224 */ /* 0x000fe200078e0003 */
[----:B------:R-:W-:Y:S01]  /*15f0*/  MOV R27, R2 ;  /* 0x00000002001b7202 */ /* 0x000fe20000000f00 */
[----:B------:R-:W-:-:S03]  /*1600*/  IMAD.MOV.U32 R2, RZ, RZ, RZ ;  /* 0x000000ffff027224 */ /* 0x000fc600078e00ff */
[----:B------:R-:W-:Y:S02]  /*1610*/  FSEL R23, R23, R28, P1 ;  /* 0x0000001c17177208 */ /* 0x000fe40000800000 */
[----:B------:R-:W-:-:S06]  /*1620*/  SEL R2, R2, R27, P1 ;  /* 0x0000001b02027207 */ /* 0x000fcc0000800000 */
[----:B------:R-:W-:-:S05]  /*1630*/  @P2 LOP3.LUT R23, R28, 0x80000, RZ, 0xfc, !PT ;  /* 0x000800001c172812 */ /* 0x000fca00078efcff */
[----:B------:R-:W-:Y:S02]  /*1640*/  IMAD.MOV.U32 R3, RZ, RZ, R23 ;  /* 0x000000ffff037224 */ /* 0x000fe400078e0017 */
[----:B------:R-:W-:-:S04]  /*1650*/  IMAD.MOV.U32 R23, RZ, RZ, R2 ;  /* 0x000000ffff177224 */ /* 0x000fc800078e0002 */
[----:B------:R-:W-:Y:S01]  /*1660*/  DSETP.MIN.AND P1, P2, R2, 1, PT ;  /* 0x3ff000000200742a */ /* 0x000fe20003a20000 */
[----:B------:R-:W-:-:S05]  /*1670*/  IMAD.MOV.U32 R2, RZ, RZ, 0x80000 ;  /* 0x00080000ff027424 */ /* 0x000fca00078e00ff */
[----:B------:R-:W-:-:S08]  /*1680*/  FSEL R3, R3, 1.875, P1 ;  /* 0x3ff0000003037808 */ /* 0x000fd00000800000 */
[----:B------:R-:W-:Y:S02]  /*1690*/  @P2 LOP3.LUT R3, R2, 0x3ff00000, RZ, 0xfc, !PT ;  /* 0x3ff0000002032812 */ /* 0x000fe400078efcff */
[----:B------:R-:W-:Y:S02]  /*16a0*/  SEL R2, R23, RZ, P1 ;  /* 0x000000ff17027207 */ /* 0x000fe40000800000 */
[----:B------:R-:W-:-:S04]  /*16b0*/  ISETP.GE.AND P1, PT, R15, UR15, PT ;  /* 0x0000000f0f007c0c */ /* 0x000fc8000bf26270 */
[----:B------:R-:W0:Y:S01]  /*16c0*/  F2F.F32.F64 R2, R2 ;  /* 0x0000000200027310 */ /* 0x000e220000301000 */
[----:B--2---:R-:W-:Y:S02]  /*16d0*/  I2FP.F32.U32 R23, R18 ;  /* 0x0000001200177245 */ /* 0x004fe40000201000 */
[----:B---3--:R-:W-:-:S03]  /*16e0*/  I2FP.F32.U32 R27, R4 ;  /* 0x00000004001b7245 */ /* 0x008fc60000201000 */
[C---:B0-----:R-:W-:Y:S01]  /*16f0*/  FMUL R23, R2.reuse, R23 ;  /* 0x0000001702177220 */ /* 0x041fe20000400000 */
        /* <DEDUP_REMOVED lines=10> */
.L_x_18:
[----:B------:R-:W-:Y:S05]  /*17a0*/  BSYNC.RECONVERGENT B0 ;  /* 0x0000000000007941 */ /* 0x000fea0003800200 */
.L_x_17:
[----:B------:R-:W1:Y:S01]  /*17b0*/  LDCU UR6, c[0x0][0x380] ;  /* 0x00007000ff0677ac */ /* 0x000e620008000800 */
[----:B------:R-:W-:-:S05]  /*17c0*/  IMAD.IADD R22, R17, 0x1, R22 ;  /* 0x0000000111167824 */ /* 0x000fca00078e0216 */
[----:B-1----:R-:W-:-:S13]  /*17d0*/  ISETP.GE.AND P0, PT, R22, UR6, PT ;  /* 0x0000000616007c0c */ /* 0x002fda000bf06270 */
[----:B------:R-:W-:Y:S05]  /*17e0*/  @!P0 BRA `(.L_x_10) ;  /* 0xfffffff400f48947 */ /* 0x000fea000383ffff */
[----:B------:R-:W-:Y:S05]  /*17f0*/  EXIT ;  /* 0x000000000000794d */ /* 0x000fea0003800000 */
        .weak           $__internal_0_$__cuda_sm20_div_rn_f64_full
        .type           $__internal_0_$__cuda_sm20_div_rn_f64_full,@function
        .size           $__internal_0_$__cuda_sm20_div_rn_f64_full,($__internal_1_$__cuda_sm20_dsqrt_rn_f64_mediumpath_v1 - $__internal_0_$__cuda_sm20_div_rn_f64_full)
$__internal_0_$__cuda_sm20_div_rn_f64_full:
[----:B------:R-:W-:Y:S01]  /*1800*/  IMAD.MOV.U32 R9, RZ, RZ, 0x3fffc020 ;  /* 0x3fffc020ff097424 */ /* 0x000fe200078e00ff */
[----:B------:R-:W-:Y:S01]  /*1810*/  MOV R8, 0x0 ;  /* 0x0000000000087802 */ /* 0x000fe20000000f00 */
[----:B------:R-:W-:Y:S01]  /*1820*/  IMAD.MOV.U32 R12, RZ, RZ, 0x1 ;  /* 0x00000001ff0c7424 */ /* 0x000fe200078e00ff */
[C---:B------:R-:W-:Y:S01]  /*1830*/  FSETP.GEU.AND P2, PT, |R11|.reuse, 1.469367938527859385e-39, PT ;  /* 0x001000000b00780b */ /* 0x040fe20003f4e200 */
[----:B------:R-:W0:Y:S01]  /*1840*/  MUFU.RCP64H R13, R9 ;  /* 0x00000009000d7308 */ /* 0x000e220000001800 */
[----:B------:R-:W-:Y:S01]  /*1850*/  LOP3.LUT R27, R11, 0x7ff00000, RZ, 0xc0, !PT ;  /* 0x7ff000000b1b7812 */ /* 0x000fe200078ec0ff */
[----:B------:R-:W-:Y:S01]  /*1860*/  IMAD.MOV.U32 R0, RZ, RZ, 0x1ca00000 ;  /* 0x1ca00000ff007424 */ /* 0x000fe200078e00ff */
[----:B------:R-:W-:Y:S02]  /*1870*/  BSSY.RECONVERGENT B3, `(.L_x_24) ;  /* 0x0000044000037945 */ /* 0x000fe40003800200 */
[----:B------:R-:W-:-:S04]  /*1880*/  ISETP.GE.U32.AND P0, PT, R27, 0x40f00000, PT ;  /* 0x40f000001b00780c */ /* 0x000fc80003f06070 */
[----:B------:R-:W-:-:S04]  /*1890*/  SEL R0, R0, 0x63400000, !P0 ;  /* 0x6340000000007807 */ /* 0x000fc80004000000 */
[----:B------:R-:W-:Y:S01]  /*18a0*/  @!P2 LOP3.LUT R20, R0, 0x80000000, R11, 0xf8, !PT ;  /* 0x800000000014a812 */ /* 0x000fe200078ef80b */
[----:B0-----:R-:W-:-:S03]  /*18b0*/  DFMA R18, R12, -R8, 1 ;  /* 0x3ff000000c12742b */ /* 0x001fc60000000808 */
[----:B------:R-:W-:Y:S01]  /*18c0*/  @!P2 LOP3.LUT R21, R20, 0x100000, RZ, 0xfc, !PT ;  /* 0x001000001415a812 */ /* 0x000fe200078efcff */
[----:B------:R-:W-:-:S04]  /*18d0*/  @!P2 IMAD.MOV.U32 R20, RZ, RZ, RZ ;  /* 0x000000ffff14a224 */ /* 0x000fc800078e00ff */
[----:B------:R-:W-:-:S08]  /*18e0*/  DFMA R18, R18, R18, R18 ;  /* 0x000000121212722b */ /* 0x000fd00000000012 */
[----:B------:R-:W-:Y:S01]  /*18f0*/  DFMA R18, R12, R18, R12 ;  /* 0x000000120c12722b */ /* 0x000fe2000000000c */
[----:B------:R-:W-:Y:S01]  /*1900*/  LOP3.LUT R13, R0, 0x800fffff, R11, 0xf8, !PT ;  /* 0x800fffff000d7812 */ /* 0x000fe200078ef80b */
[----:B------:R-:W-:-:S06]  /*1910*/  IMAD.MOV.U32 R12, RZ, RZ, R10 ;  /* 0x000000ffff0c7224 */ /* 0x000fcc00078e000a */
[----:B------:R-:W-:Y:S02]  /*1920*/  DFMA R14, R18, -R8, 1 ;  /* 0x3ff00000120e742b */ /* 0x000fe40000000808 */
[----:B------:R-:W-:-:S06]  /*1930*/  @!P2 DFMA R12, R12, 2, -R20 ;  /* 0x400000000c0ca82b */ /* 0x000fcc0000000814 */
[----:B------:R-:W-:-:S08]  /*1940*/  DFMA R14, R18, R14, R18 ;  /* 0x0000000e120e722b */ /* 0x000fd00000000012 */
[----:B------:R-:W-:-:S08]  /*1950*/  DMUL R18, R14, R12 ;  /* 0x0000000c0e127228 */ /* 0x000fd00000000000 */
[----:B------:R-:W-:-:S08]  /*1960*/  DFMA R20, R18, -R8, R12 ;  /* 0x800000081214722b */ /* 0x000fd0000000000c */
[----:B------:R-:W-:Y:S01]  /*1970*/  DFMA R20, R14, R20, R18 ;  /* 0x000000140e14722b */ /* 0x000fe20000000012 */
[----:B------:R-:W-:Y:S01]  /*1980*/  IMAD.MOV.U32 R18, RZ, RZ, R27 ;  /* 0x000000ffff127224 */ /* 0x000fe200078e001b */
[----:B------:R-:W-:Y:S01]  /*1990*/  @!P2 LOP3.LUT R18, R13, 0x7ff00000, RZ, 0xc0, !PT ;  /* 0x7ff000000d12a812 */ /* 0x000fe200078ec0ff */
[----:B------:R-:W-:-:S03]  /*19a0*/  IMAD.MOV.U32 R19, RZ, RZ, 0x40f00000 ;  /* 0x40f00000ff137424 */ /* 0x000fc600078e00ff */
[----:B------:R-:W-:-:S04]  /*19b0*/  IADD3 R14, PT, PT, R18, -0x1, RZ ;  /* 0xffffffff120e7810 */ /* 0x000fc80007ffe0ff */
[----:B------:R-:W-:Y:S01]  /*19c0*/  ISETP.GT.U32.AND P0, PT, R14, 0x7feffffe, PT ;  /* 0x7feffffe0e00780c */ /* 0x000fe20003f04070 */
[----:B------:R-:W-:-:S05]  /*19d0*/  VIADD R14, R19, 0xffffffff ;  /* 0xffffffff130e7836 */ /* 0x000fca0000000000 */
[----:B------:R-:W-:-:S13]  /*19e0*/  ISETP.GT.U32.OR P0, PT, R14, 0x7feffffe, P0 ;  /* 0x7feffffe0e00780c */ /* 0x000fda0000704470 */
[----:B------:R-:W-:Y:S05]  /*19f0*/  @P0 BRA `(.L_x_25) ;  /* 0x0000000000680947 */ /* 0x000fea0003800000 */
[----:B------:R-:W-:-:S05]  /*1a00*/  IMAD.MOV.U32 R10, RZ, RZ, 0x40f00000 ;  /* 0x40f00000ff0a7424 */ /* 0x000fca00078e00ff */
[----:B------:R-:W-:Y:S01]  /*1a10*/  VIADDMNMX R27, R27, -R10, 0xb9600000, !PT ;  /* 0xb96000001b1b7446 */ /* 0x000fe2000780090a */
[----:B------:R-:W-:-:S03]  /*1a20*/  IMAD.MOV.U32 R10, RZ, RZ, RZ ;  /* 0x000000ffff0a7224 */ /* 0x000fc600078e00ff */
[----:B------:R-:W-:-:S05]  /*1a30*/  VIMNMX R27, PT, PT, R27, 0x46a00000, PT ;  /* 0x46a000001b1b7848 */ /* 0x000fca0003fe0100 */
[----:B------:R-:W-:-:S04]  /*1a40*/  IMAD.IADD R0, R27, 0x1, -R0 ;  /* 0x000000011b007824 */ /* 0x000fc800078e0a00 */
[----:B------:R-:W-:-:S06]  /*1a50*/  VIADD R11, R0, 0x7fe00000 ;  /* 0x7fe00000000b7836 */ /* 0x000fcc0000000000 */
[----:B------:R-:W-:-:S10]  /*1a60*/  DMUL R14, R20, R10 ;  /* 0x0000000a140e7228 */ /* 0x000fd40000000000 */
[----:B------:R-:W-:-:S13]  /*1a70*/  FSETP.GTU.AND P0, PT, |R15|, 1.469367938527859385e-39, PT ;  /* 0x001000000f00780b */ /* 0x000fda0003f0c200 */
[----:B------:R-:W-:Y:S05]  /*1a80*/  @P0 BRA `(.L_x_26) ;  /* 0x0000000000880947 */ /* 0x000fea0003800000 */
[----:B------:R-:W-:Y:S01]  /*1a90*/  DFMA R8, R20, -R8, R12 ;  /* 0x800000081408722b */ /* 0x000fe2000000000c */
[----:B------:R-:W-:-:S09]  /*1aa0*/  MOV R10, RZ ;  /* 0x000000ff000a7202 */ /* 0x000fd20000000f00 */
[C---:B------:R-:W-:Y:S02]  /*1ab0*/  FSETP.NEU.AND P0, PT, R9.reuse, RZ, PT ;  /* 0x000000ff0900720b */ /* 0x040fe40003f0d000 */
[----:B------:R-:W-:-:S04]  /*1ac0*/  LOP3.LUT R13, R9, 0x40ffc020, RZ, 0x3c, !PT ;  /* 0x40ffc020090d7812 */ /* 0x000fc800078e3cff */
[----:B------:R-:W-:-:S04]  /*1ad0*/  LOP3.LUT R13, R13, 0x80000000, RZ, 0xc0, !PT ;  /* 0x800000000d0d7812 */ /* 0x000fc800078ec0ff */
[----:B------:R-:W-:-:S03]  /*1ae0*/  LOP3.LUT R11, R13, R11, RZ, 0xfc, !PT ;  /* 0x0000000b0d0b7212 */ /* 0x000fc600078efcff */
[----:B------:R-:W-:Y:S05]  /*1af0*/  @!P0 BRA `(.L_x_26) ;  /* 0x00000000006c8947 */ /* 0x000fea0003800000 */
[----:B------:R-:W-:Y:S01]  /*1b00*/  IMAD.MOV R9, RZ, RZ, -R0 ;  /* 0x000000ffff097224 */ /* 0x000fe200078e0a00 */
[----:B------:R-:W-:Y:S01]  /*1b10*/  DMUL.RP R10, R20, R10 ;  /* 0x0000000a140a7228 */ /* 0x000fe20000008000 */
[----:B------:R-:W-:-:S06]  /*1b20*/  IMAD.MOV.U32 R8, RZ, RZ, RZ ;  /* 0x000000ffff087224 */ /* 0x000fcc00078e00ff */
[----:B------:R-:W-:-:S03]  /*1b30*/  DFMA R8, R14, -R8, R20 ;  /* 0x800000080e08722b */ /* 0x000fc60000000014 */
[----:B------:R-:W-:-:S03]  /*1b40*/  LOP3.LUT R13, R11, R13, RZ, 0x3c, !PT ;  /* 0x0000000d0b0d7212 */ /* 0x000fc600078e3cff */
[----:B------:R-:W-:-:S04]  /*1b50*/  IADD3 R8, PT, PT, -R0, -0x43300000, RZ ;  /* 0xbcd0000000087810 */ /* 0x000fc80007ffe1ff */
[----:B------:R-:W-:-:S04]  /*1b60*/  FSETP.NEU.AND P0, PT, |R9|, R8, PT ;  /* 0x000000080900720b */ /* 0x000fc80003f0d200 */
[----:B------:R-:W-:Y:S02]  /*1b70*/  FSEL R14, R10, R14, !P0 ;  /* 0x0000000e0a0e7208 */ /* 0x000fe40004000000 */
[----:B------:R-:W-:Y:S01]  /*1b80*/  FSEL R15, R13, R15, !P0 ;  /* 0x0000000f0d0f7208 */ /* 0x000fe20004000000 */
[----:B------:R-:W-:Y:S06]  /*1b90*/  BRA `(.L_x_26) ;  /* 0x0000000000447947 */ /* 0x000fec0003800000 */
.L_x_25:
[----:B------:R-:W-:-:S14]  /*1ba0*/  DSETP.NAN.AND P0, PT, R10, R10, PT ;  /* 0x0000000a0a00722a */ /* 0x000fdc0003f08000 */
[----:B------:R-:W-:Y:S05]  /*1bb0*/  @P0 BRA `(.L_x_27) ;  /* 0x0000000000340947 */ /* 0x000fea0003800000 */
[----:B------:R-:W-:Y:S01]  /*1bc0*/  ISETP.NE.AND P0, PT, R18, R19, PT ;  /* 0x000000131200720c */ /* 0x000fe20003f05270 */
[----:B------:R-:W-:Y:S02]  /*1bd0*/  IMAD.MOV.U32 R14, RZ, RZ, 0x0 ;  /* 0x00000000ff0e7424 */ /* 0x000fe400078e00ff */
[----:B------:R-:W-:-:S10]  /*1be0*/  IMAD.MOV.U32 R15, RZ, RZ, -0x80000 ;  /* 0xfff80000ff0f7424 */ /* 0x000fd400078e00ff */
[----:B------:R-:W-:Y:S05]  /*1bf0*/  @!P0 BRA `(.L_x_26) ;  /* 0x00000000002c8947 */ /* 0x000fea0003800000 */
[----:B------:R-:W-:Y:S02]  /*1c00*/  ISETP.NE.AND P0, PT, R18, 0x7ff00000, PT ;  /* 0x7ff000001200780c */ /* 0x000fe40003f05270 */
[----:B------:R-:W-:Y:S02]  /*1c10*/  LOP3.LUT R10, R11, 0x40ffc020, RZ, 0x3c, !PT ;  /* 0x40ffc0200b0a7812 */ /* 0x000fe400078e3cff */
[----:B------:R-:W-:Y:S02]  /*1c20*/  ISETP.EQ.OR P0, PT, R19, RZ, !P0 ;  /* 0x000000ff1300720c */ /* 0x000fe40004702670 */
[----:B------:R-:W-:-:S11]  /*1c30*/  LOP3.LUT R15, R10, 0x80000000, RZ, 0xc0, !PT ;  /* 0x800000000a0f7812 */ /* 0x000fd600078ec0ff */
[----:B------:R-:W-:Y:S01]  /*1c40*/  @P0 LOP3.LUT R0, R15, 0x7ff00000, RZ, 0xfc, !PT ;  /* 0x7ff000000f000812 */ /* 0x000fe200078efcff */
[----:B------:R-:W-:Y:S02]  /*1c50*/  @!P0 IMAD.MOV.U32 R14, RZ, RZ, RZ ;  /* 0x000000ffff0e8224 */ /* 0x000fe400078e00ff */
[----:B------:R-:W-:Y:S01]  /*1c60*/  @P0 IMAD.MOV.U32 R14, RZ, RZ, RZ ;  /* 0x000000ffff0e0224 */ /* 0x000fe200078e00ff */
[----:B------:R-:W-:Y:S01]  /*1c70*/  @P0 MOV R15, R0 ;  /* 0x00000000000f0202 */ /* 0x000fe20000000f00 */
[----:B------:R-:W-:Y:S06]  /*1c80*/  BRA `(.L_x_26) ;  /* 0x0000000000087947 */ /* 0x000fec0003800000 */
.L_x_27:
[----:B------:R-:W-:Y:S01]  /*1c90*/  LOP3.LUT R15, R11, 0x80000, RZ, 0xfc, !PT ;  /* 0x000800000b0f7812 */ /* 0x000fe200078efcff */
[----:B------:R-:W-:-:S07]  /*1ca0*/  IMAD.MOV.U32 R14, RZ, RZ, R10 ;  /* 0x000000ffff0e7224 */ /* 0x000fce00078e000a */
.L_x_26:
[----:B------:R-:W-:Y:S05]  /*1cb0*/  BSYNC.RECONVERGENT B3 ;  /* 0x0000000000037941 */ /* 0x000fea0003800200 */
.L_x_24:
[----:B------:R-:W-:Y:S02]  /*1cc0*/  IMAD.MOV.U32 R8, RZ, RZ, R2 ;  /* 0x000000ffff087224 */ /* 0x000fe400078e0002 */
[----:B------:R-:W-:Y:S02]  /*1cd0*/  IMAD.MOV.U32 R9, RZ, RZ, 0x0 ;  /* 0x00000000ff097424 */ /* 0x000fe400078e00ff */
[----:B------:R-:W-:Y:S02]  /*1ce0*/  IMAD.MOV.U32 R28, RZ, RZ, R14 ;  /* 0x000000ffff1c7224 */ /* 0x000fe400078e000e */
[----:B------:R-:W-:Y:S01]  /*1cf0*/  IMAD.MOV.U32 R29, RZ, RZ, R15 ;  /* 0x000000ffff1d7224 */ /* 0x000fe200078e000f */
[----:B------:R-:W-:Y:S06]  /*1d00*/  RET.REL.NODEC R8 `(_Z16rendering_kerneliiPKhPKfPhPf) ;  /* 0xffffffe008bc7950 */ /* 0x000fec0003c3ffff */
        .weak           $__internal_1_$__cuda_sm20_dsqrt_rn_f64_mediumpath_v1
        .type           $__internal_1_$__cuda_sm20_dsqrt_rn_f64_mediumpath_v1,@function
        .size           $__internal_1_$__cuda_sm20_dsqrt_rn_f64_mediumpath_v1,($__internal_2_$__cuda_sm3x_div_rn_noftz_f32_slowpath - $__internal_1_$__cuda_sm20_dsqrt_rn_f64_mediumpath_v1)
$__internal_1_$__cuda_sm20_dsqrt_rn_f64_mediumpath_v1:
[----:B------:R-:W-:Y:S01]  /*1d10*/  ISETP.GE.U32.AND P0, PT, R20, -0x3400000, PT ;  /* 0xfcc000001400780c */ /* 0x000fe20003f06070 */
[----:B------:R-:W-:Y:S01]  /*1d20*/  BSSY.RECONVERGENT B3, `(.L_x_28) ;  /* 0x0000026000037945 */ /* 0x000fe20003800200 */
[----:B------:R-:W-:Y:S01]  /*1d30*/  IMAD.MOV.U32 R9, RZ, RZ, R15 ;  /* 0x000000ffff097224 */ /* 0x000fe200078e000f */
[----:B------:R-:W-:Y:S01]  /*1d40*/  MOV R14, R28 ;  /* 0x0000001c000e7202 */ /* 0x000fe20000000f00 */
[----:B------:R-:W-:-:S09]  /*1d50*/  IMAD.MOV.U32 R15, RZ, RZ, R29 ;  /* 0x000000ffff0f7224 */ /* 0x000fd200078e001d */
[----:B------:R-:W-:Y:S05]  /*1d60*/  @!P0 BRA `(.L_x_29) ;  /* 0x0000000000208947 */ /* 0x000fea0003800000 */
[----:B------:R-:W-:-:S10]  /*1d70*/  DFMA.RM R10, R10, R8, R12 ;  /* 0x000000080a0a722b */ /* 0x000fd4000000400c */
[----:B------:R-:W-:-:S05]  /*1d80*/  IADD3 R8, P0, PT, R10, 0x1, RZ ;  /* 0x000000010a087810 */ /* 0x000fca0007f1e0ff */
[----:B------:R-:W-:-:S06]  /*1d90*/  IMAD.X R9, RZ, RZ, R11, P0 ;  /* 0x000000ffff097224 */ /* 0x000fcc00000e060b */
[----:B------:R-:W-:-:S08]  /*1da0*/  DFMA.RP R14, -R10, R8, R14 ;  /* 0x000000080a0e722b */ /* 0x000fd0000000810e */
[----:B------:R-:W-:-:S06]  /*1db0*/  DSETP.GT.AND P0, PT, R14, RZ, PT ;  /* 0x000000ff0e00722a */ /* 0x000fcc0003f04000 */
[----:B------:R-:W-:Y:S02]  /*1dc0*/  FSEL R8, R8, R10, P0 ;  /* 0x0000000a08087208 */ /* 0x000fe40000000000 */
[----:B------:R-:W-:Y:S01]  /*1dd0*/  FSEL R9, R9, R11, P0 ;  /* 0x0000000b09097208 */ /* 0x000fe20000000000 */
[----:B------:R-:W-:Y:S06]  /*1de0*/  BRA `(.L_x_30) ;  /* 0x0000000000647947 */ /* 0x000fec0003800000 */
.L_x_29:
[----:B------:R-:W-:-:S14]  /*1df0*/  DSETP.NE.AND P0, PT, R14, RZ, PT ;  /* 0x000000ff0e00722a */ /* 0x000fdc0003f05000 */
[----:B------:R-:W-:Y:S05]  /*1e00*/  @!P0 BRA `(.L_x_31) ;  /* 0x0000000000588947 */ /* 0x000fea0003800000 */
[----:B------:R-:W-:-:S13]  /*1e10*/  ISETP.GE.AND P0, PT, R15, RZ, PT ;  /* 0x000000ff0f00720c */ /* 0x000fda0003f06270 */
[----:B------:R-:W-:Y:S02]  /*1e20*/  @!P0 IMAD.MOV.U32 R8, RZ, RZ, 0x0 ;  /* 0x00000000ff088424 */ /* 0x000fe400078e00ff */
[----:B------:R-:W-:Y:S01]  /*1e30*/  @!P0 IMAD.MOV.U32 R9, RZ, RZ, -0x80000 ;  /* 0xfff80000ff098424 */ /* 0x000fe200078e00ff */
[----:B------:R-:W-:Y:S06]  /*1e40*/  @!P0 BRA `(.L_x_30) ;  /* 0x00000000004c8947 */ /* 0x000fec0003800000 */
[----:B------:R-:W-:-:S13]  /*1e50*/  ISETP.GT.AND P0, PT, R15, 0x7fefffff, PT ;  /* 0x7fefffff0f00780c */ /* 0x000fda0003f04270 */
[----:B------:R-:W-:Y:S05]  /*1e60*/  @P0 BRA `(.L_x_31) ;  /* 0x0000000000400947 */ /* 0x000fea0003800000 */
[----:B------:R-:W-:Y:S01]  /*1e70*/  DMUL R14, R14, 8.11296384146066816958e+31 ;  /* 0x469000000e0e7828 */ /* 0x000fe20000000000 */
[----:B------:R-:W-:Y:S01]  /*1e80*/  IMAD.MOV.U32 R12, RZ, RZ, RZ ;  /* 0x000000ffff0c7224 */ /* 0x000fe200078e00ff */
[----:B------:R-:W-:Y:S01]  /*1e90*/  MOV R11, 0x3fd80000 ;  /* 0x3fd80000000b7802 */ /* 0x000fe20000000f00 */
[----:B------:R-:W-:-:S03]  /*1ea0*/  IMAD.MOV.U32 R10, RZ, RZ, 0x0 ;  /* 0x00000000ff0a7424 */ /* 0x000fc600078e00ff */
[----:B------:R-:W0:Y:S02]  /*1eb0*/  MUFU.RSQ64H R13, R15 ;  /* 0x0000000f000d7308 */ /* 0x000e240000001c00 */
[----:B0-----:R-:W-:-:S08]  /*1ec0*/  DMUL R8, R12, R12 ;  /* 0x0000000c0c087228 */ /* 0x001fd00000000000 */
[----:B------:R-:W-:-:S08]  /*1ed0*/  DFMA R8, R14, -R8, 1 ;  /* 0x3ff000000e08742b */ /* 0x000fd00000000808 */
[----:B------:R-:W-:Y:S02]  /*1ee0*/  DFMA R10, R8, R10, 0.5 ;  /* 0x3fe00000080a742b */ /* 0x000fe4000000000a */
[----:B------:R-:W-:-:S08]  /*1ef0*/  DMUL R8, R12, R8 ;  /* 0x000000080c087228 */ /* 0x000fd00000000000 */
[----:B------:R-:W-:-:S08]  /*1f00*/  DFMA R10, R10, R8, R12 ;  /* 0x000000080a0a722b */ /* 0x000fd0000000000c */
[----:B------:R-:W-:Y:S02]  /*1f10*/  DMUL R8, R14, R10 ;  /* 0x0000000a0e087228 */ /* 0x000fe40000000000 */
[----:B------:R-:W-:-:S06]  /*1f20*/  VIADD R11, R11, 0xfff00000 ;  /* 0xfff000000b0b7836 */ /* 0x000fcc0000000000 */
[----:B------:R-:W-:-:S08]  /*1f30*/  DFMA R12, R8, -R8, R14 ;  /* 0x80000008080c722b */ /* 0x000fd0000000000e */
[----:B------:R-:W-:-:S10]  /*1f40*/  DFMA R8, R10, R12, R8 ;  /* 0x0000000c0a08722b */ /* 0x000fd40000000008 */
[----:B------:R-:W-:Y:S01]  /*1f50*/  VIADD R9, R9, 0xfcb00000 ;  /* 0xfcb0000009097836 */ /* 0x000fe20000000000 */
[----:B------:R-:W-:Y:S06]  /*1f60*/  BRA `(.L_x_30) ;  /* 0x0000000000047947 */ /* 0x000fec0003800000 */
.L_x_31:
[----:B------:R-:W-:-:S11]  /*1f70*/  DADD R8, R14, R14 ;  /* 0x000000000e087229 */ /* 0x000fd6000000000e */
.L_x_30:
[----:B------:R-:W-:Y:S05]  /*1f80*/  BSYNC.RECONVERGENT B3 ;  /* 0x0000000000037941 */ /* 0x000fea0003800200 */
.L_x_28:
[----:B------:R-:W-:Y:S02]  /*1f90*/  IMAD.MOV.U32 R18, RZ, RZ, R8 ;  /* 0x000000ffff127224 */ /* 0x000fe400078e0008 */
[----:B------:R-:W-:Y:S01]  /*1fa0*/  IMAD.MOV.U32 R19, RZ, RZ, R9 ;  /* 0x000000ffff137224 */ /* 0x000fe200078e0009 */
[----:B------:R-:W-:Y:S01]  /*1fb0*/  MOV R9, 0x0 ;  /* 0x0000000000097802 */ /* 0x000fe20000000f00 */
[----:B------:R-:W-:-:S04]  /*1fc0*/  IMAD.MOV.U32 R8, RZ, RZ, R0 ;  /* 0x000000ffff087224 */ /* 0x000fc800078e0000 */
[----:B------:R-:W-:Y:S05]  /*1fd0*/  RET.REL.NODEC R8 `(_Z16rendering_kerneliiPKhPKfPhPf) ;  /* 0xffffffe008087950 */ /* 0x000fea0003c3ffff */
        .weak           $__internal_2_$__cuda_sm3x_div_rn_noftz_f32_slowpath
        .type           $__internal_2_$__cuda_sm3x_div_rn_noftz_f32_slowpath,@function
        .size           $__internal_2_$__cuda_sm3x_div_rn_noftz_f32_slowpath,(.L_x_46 - $__internal_2_$__cuda_sm3x_div_rn_noftz_f32_slowpath)
$__internal_2_$__cuda_sm3x_div_rn_noftz_f32_slowpath:
[----:B------:R-:W-:Y:S01]  /*1fe0*/  SHF.R.U32.HI R2, RZ, 0x17, R0 ;  /* 0x00000017ff027819 */ /* 0x000fe20000011600 */
[----:B------:R-:W-:Y:S01]  /*1ff0*/  BSSY.RECONVERGENT B2, `(.L_x_32) ;  /* 0x0000062000027945 */ /* 0x000fe20003800200 */
[----:B------:R-:W-:Y:S02]  /*2000*/  SHF.R.U32.HI R25, RZ, 0x17, R3 ;  /* 0x00000017ff197819 */ /* 0x000fe40000011603 */
[----:B------:R-:W-:Y:S02]  /*2010*/  LOP3.LUT R2, R2, 0xff, RZ, 0xc0, !PT ;  /* 0x000000ff02027812 */ /* 0x000fe400078ec0ff */
[----:B------:R-:W-:-:S03]  /*2020*/  LOP3.LUT R25, R25, 0xff, RZ, 0xc0, !PT ;  /* 0x000000ff19197812 */ /* 0x000fc600078ec0ff */
[----:B------:R-:W-:Y:S02]  /*2030*/  VIADD R26, R2, 0xffffffff ;  /* 0xffffffff021a7836 */ /* 0x000fe40000000000 */
[----:B------:R-:W-:-:S03]  /*2040*/  VIADD R27, R25, 0xffffffff ;  /* 0xffffffff191b7836 */ /* 0x000fc60000000000 */
[----:B------:R-:W-:-:S04]  /*2050*/  ISETP.GT.U32.AND P2, PT, R26, 0xfd, PT ;  /* 0x000000fd1a00780c */ /* 0x000fc80003f44070 */
[----:B------:R-:W-:-:S13]  /*2060*/  ISETP.GT.U32.OR P2, PT, R27, 0xfd, P2 ;  /* 0x000000fd1b00780c */ /* 0x000fda0001744470 */
[----:B------:R-:W-:Y:S01]  /*2070*/  @!P2 IMAD.MOV.U32 R23, RZ, RZ, RZ ;  /* 0x000000ffff17a224 */ /* 0x000fe200078e00ff */
[----:B------:R-:W-:Y:S06]  /*2080*/  @!P2 BRA `(.L_x_33) ;  /* 0x00000000005ca947 */ /* 0x000fec0003800000 */
[----:B------:R-:W-:Y:S02]  /*2090*/  FSETP.GTU.FTZ.AND P2, PT, |R3|, +INF , PT ;  /* 0x7f8000000300780b */ /* 0x000fe40003f5c200 */
[----:B------:R-:W-:-:S04]  /*20a0*/  FSETP.GTU.FTZ.AND P3, PT, |R0|, +INF , PT ;  /* 0x7f8000000000780b */ /* 0x000fc80003f7c200 */
[----:B------:R-:W-:-:S13]  /*20b0*/  PLOP3.LUT P2, PT, P2, P3, PT, 0xf8, 0x8f ;  /* 0x00000000008f781c */ /* 0x000fda0001747f70 */
[----:B------:R-:W-:Y:S05]  /*20c0*/  @P2 BRA `(.L_x_34) ;  /* 0x00000004004c2947 */ /* 0x000fea0003800000 */
[----:B------:R-:W-:-:S13]  /*20d0*/  LOP3.LUT P2, RZ, R0, 0x7fffffff, R3, 0xc8, !PT ;  /* 0x7fffffff00ff7812 */ /* 0x000fda000784c803 */
[----:B------:R-:W-:Y:S05]  /*20e0*/  @!P2 BRA `(.L_x_35) ;  /* 0x00000004003ca947 */ /* 0x000fea0003800000 */
[C---:B------:R-:W-:Y:S02]  /*20f0*/  FSETP.NEU.FTZ.AND P3, PT, |R3|.reuse, +INF , PT ;  /* 0x7f8000000300780b */ /* 0x040fe40003f7d200 */
[----:B------:R-:W-:Y:S02]  /*2100*/  FSETP.NEU.FTZ.AND P4, PT, |R0|, +INF , PT ;  /* 0x7f8000000000780b */ /* 0x000fe40003f9d200 */
[----:B------:R-:W-:-:S11]  /*2110*/  FSETP.NEU.FTZ.AND P2, PT, |R3|, +INF , PT ;  /* 0x7f8000000300780b */ /* 0x000fd60003f5d200 */
[----:B------:R-:W-:Y:S05]  /*2120*/  @!P4 BRA !P3, `(.L_x_35) ;  /* 0x00000004002cc947 */ /* 0x000fea0005800000 */
[----:B------:R-:W-:-:S04]  /*2130*/  LOP3.LUT P3, RZ, R3, 0x7fffffff, RZ, 0xc0, !PT ;  /* 0x7fffffff03ff7812 */ /* 0x000fc8000786c0ff */
[----:B------:R-:W-:-:S13]  /*2140*/  PLOP3.LUT P3, PT, P4, P3, PT, 0x2f, 0xf2 ;  /* 0x0000000000f2781c */ /* 0x000fda0002766577 */
[----:B------:R-:W-:Y:S05]  /*2150*/  @P3 BRA `(.L_x_36) ;  /* 0x0000000400183947 */ /* 0x000fea0003800000 */
[----:B------:R-:W-:-:S04]  /*2160*/  LOP3.LUT P3, RZ, R0, 0x7fffffff, RZ, 0xc0, !PT ;  /* 0x7fffffff00ff7812 */ /* 0x000fc8000786c0ff */
[----:B------:R-:W-:-:S13]  /*2170*/  PLOP3.LUT P2, PT, P2, P3, PT, 0x2f, 0xf2 ;  /* 0x0000000000f2781c */ /* 0x000fda0001746577 */
[----:B------:R-:W-:Y:S05]  /*2180*/  @P2 BRA `(.L_x_37) ;  /* 0x0000000400002947 */ /* 0x000fea0003800000 */
[----:B------:R-:W-:Y:S02]  /*2190*/  ISETP.GE.AND P2, PT, R27, RZ, PT ;  /* 0x000000ff1b00720c */ /* 0x000fe40003f46270 */
[----:B------:R-:W-:-:S11]  /*21a0*/  ISETP.GE.AND P3, PT, R26, RZ, PT ;  /* 0x000000ff1a00720c */ /* 0x000fd60003f66270 */
[----:B------:R-:W-:Y:S02]  /*21b0*/  @P2 IMAD.MOV.U32 R23, RZ, RZ, RZ ;  /* 0x000000ffff172224 */ /* 0x000fe400078e00ff */
[----:B------:R-:W-:Y:S01]  /*21c0*/  @!P2 FFMA R3, R3, 1.84467440737095516160e+19, RZ ;  /* 0x5f8000000303a823 */ /* 0x000fe200000000ff */
[----:B------:R-:W-:Y:S02]  /*21d0*/  @!P2 IMAD.MOV.U32 R23, RZ, RZ, -0x40 ;  /* 0xffffffc0ff17a424 */ /* 0x000fe400078e00ff */
[----:B------:R-:W-:-:S03]  /*21e0*/  @!P3 FFMA R0, R0, 1.84467440737095516160e+19, RZ ;  /* 0x5f8000000000b823 */ /* 0x000fc600000000ff */
[----:B------:R-:W-:-:S07]  /*21f0*/  @!P3 IADD3 R23, PT, PT, R23, 0x40, RZ ;  /* 0x000000401717b810 */ /* 0x000fce0007ffe0ff */
.L_x_33:
[----:B------:R-:W-:Y:S01]  /*2200*/  LEA R29, R2, 0xc0800000, 0x17 ;  /* 0xc0800000021d7811 */ /* 0x000fe200078eb8ff */
[----:B------:R-:W-:Y:S01]  /*2210*/  VIADD R26, R25, 0xffffff81 ;  /* 0xffffff81191a7836 */ /* 0x000fe20000000000 */
[----:B------:R-:W-:Y:S03]  /*2220*/  BSSY.RECONVERGENT B3, `(.L_x_38) ;  /* 0x0000035000037945 */ /* 0x000fe60003800200 */
[----:B------:R-:W-:-:S04]  /*2230*/  IMAD.IADD R29, R0, 0x1, -R29 ;  /* 0x00000001001d7824 */ /* 0x000fc800078e0a1d */
[----:B------:R-:W0:Y:S01]  /*2240*/  MUFU.RCP R0, R29 ;  /* 0x0000001d00007308 */ /* 0x000e220000001000 */
[----:B------:R-:W-:-:S04]  /*2250*/  FADD.FTZ R27, -R29, -RZ ;  /* 0x800000ff1d1b7221 */ /* 0x000fc80000010100 */
[----:B0-----:R-:W-:-:S04]  /*2260*/  FFMA R25, R0, R27, 1 ;  /* 0x3f80000000197423 */ /* 0x001fc8000000001b */
[----:B------:R-:W-:Y:S01]  /*2270*/  FFMA R25, R0, R25, R0 ;  /* 0x0000001900197223 */ /* 0x000fe20000000000 */
[C---:B------:R-:W-:Y:S01]  /*2280*/  IMAD R0, R26.reuse, -0x800000, R3 ;  /* 0xff8000001a007824 */ /* 0x040fe200078e0203 */
[----:B------:R-:W-:-:S03]  /*2290*/  IADD3 R26, PT, PT, R26, 0x7f, -R2 ;  /* 0x0000007f1a1a7810 */ /* 0x000fc60007ffe802 */
[----:B------:R-:W-:Y:S02]  /*22a0*/  FFMA R28, R0, R25, RZ ;  /* 0x00000019001c7223 */ /* 0x000fe400000000ff */
[----:B------:R-:W-:Y:S02]  /*22b0*/  IMAD.IADD R23, R26, 0x1, R23 ;  /* 0x000000011a177824 */ /* 0x000fe400078e0217 */
[----:B------:R-:W-:-:S04]  /*22c0*/  FFMA R2, R27, R28, R0 ;  /* 0x0000001c1b027223 */ /* 0x000fc80000000000 */
[----:B------:R-:W-:-:S04]  /*22d0*/  FFMA R2, R25, R2, R28 ;  /* 0x0000000219027223 */ /* 0x000fc8000000001c */
[----:B------:R-:W-:-:S04]  /*22e0*/  FFMA R27, R27, R2, R0 ;  /* 0x000000021b1b7223 */ /* 0x000fc80000000000 */
[----:B------:R-:W-:-:S05]  /*22f0*/  FFMA R0, R25, R27, R2 ;  /* 0x0000001b19007223 */ /* 0x000fca0000000002 */
[----:B------:R-:W-:-:S04]  /*2300*/  SHF.R.U32.HI R26, RZ, 0x17, R0 ;  /* 0x00000017ff1a7819 */ /* 0x000fc80000011600 */
[----:B------:R-:W-:-:S05]  /*2310*/  LOP3.LUT R26, R26, 0xff, RZ, 0xc0, !PT ;  /* 0x000000ff1a1a7812 */ /* 0x000fca00078ec0ff */
[----:B------:R-:W-:-:S04]  /*2320*/  IMAD.IADD R3, R26, 0x1, R23 ;  /* 0x000000011a037824 */ /* 0x000fc800078e0217 */
[----:B------:R-:W-:-:S05]  /*2330*/  VIADD R26, R3, 0xffffffff ;  /* 0xffffffff031a7836 */ /* 0x000fca0000000000 */
[----:B------:R-:W-:-:S13]  /*2340*/  ISETP.GE.U32.AND P2, PT, R26, 0xfe, PT ;  /* 0x000000fe1a00780c */ /* 0x000fda0003f46070 */
[----:B------:R-:W-:Y:S05]  /*2350*/  @!P2 BRA `(.L_x_39) ;  /* 0x000000000080a947 */ /* 0x000fea0003800000 */
[----:B------:R-:W-:-:S13]  /*2360*/  ISETP.GT.AND P2, PT, R3, 0xfe, PT ;  /* 0x000000fe0300780c */ /* 0x000fda0003f44270 */
[----:B------:R-:W-:Y:S05]  /*2370*/  @P2 BRA `(.L_x_40) ;  /* 0x00000000006c2947 */ /* 0x000fea0003800000 */
[----:B------:R-:W-:-:S13]  /*2380*/  ISETP.GE.AND P2, PT, R3, 0x1, PT ;  /* 0x000000010300780c */ /* 0x000fda0003f46270 */
[----:B------:R-:W-:Y:S05]  /*2390*/  @P2 BRA `(.L_x_41) ;  /* 0x0000000000742947 */ /* 0x000fea0003800000 */
[----:B------:R-:W-:Y:S02]  /*23a0*/  ISETP.GE.AND P2, PT, R3, -0x18, PT ;  /* 0xffffffe80300780c */ /* 0x000fe40003f46270 */
[----:B------:R-:W-:-:S11]  /*23b0*/  LOP3.LUT R0, R0, 0x80000000, RZ, 0xc0, !PT ;  /* 0x8000000000007812 */ /* 0x000fd600078ec0ff */
[----:B------:R-:W-:Y:S05]  /*23c0*/  @!P2 BRA `(.L_x_41) ;  /* 0x000000000068a947 */ /* 0x000fea0003800000 */
[CCC-:B------:R-:W-:Y:S01]  /*23d0*/  FFMA.RZ R23, R25.reuse, R27.reuse, R2.reuse ;  /* 0x0000001b19177223 */ /* 0x1c0fe2000000c002 */
[CCC-:B------:R-:W-:Y:S01]  /*23e0*/  FFMA.RP R26, R25.reuse, R27.reuse, R2.reuse ;  /* 0x0000001b191a7223 */ /* 0x1c0fe20000008002 */
[----:B------:R-:W-:Y:S01]  /*23f0*/  FFMA.RM R25, R25, R27, R2 ;  /* 0x0000001b19197223 */ /* 0x000fe20000004002 */
[----:B------:R-:W-:Y:S02]  /*2400*/  IADD3 R2, PT, PT, R3, 0x20, RZ ;  /* 0x0000002003027810 */ /* 0x000fe40007ffe0ff */
[----:B------:R-:W-:Y:S02]  /*2410*/  LOP3.LUT R23, R23, 0x7fffff, RZ, 0xc0, !PT ;  /* 0x007fffff17177812 */ /* 0x000fe400078ec0ff */
[----:B------:R-:W-:Y:S02]  /*2420*/  ISETP.NE.AND P4, PT, R3, RZ, PT ;  /* 0x000000ff0300720c */ /* 0x000fe40003f85270 */
[----:B------:R-:W-:Y:S02]  /*2430*/  LOP3.LUT R23, R23, 0x800000, RZ, 0xfc, !PT ;  /* 0x0080000017177812 */ /* 0x000fe400078efcff */
[----:B------:R-:W-:Y:S01]  /*2440*/  ISETP.NE.AND P3, PT, R3, RZ, PT ;  /* 0x000000ff0300720c */ /* 0x000fe20003f65270 */
[----:B------:R-:W-:Y:S01]  /*2450*/  IMAD.MOV R3, RZ, RZ, -R3 ;  /* 0x000000ffff037224 */ /* 0x000fe200078e0a03 */
[----:B------:R-:W-:-:S02]  /*2460*/  SHF.L.U32 R2, R23, R2, RZ ;  /* 0x0000000217027219 */ /* 0x000fc400000006ff */
[----:B------:R-:W-:Y:S02]  /*2470*/  FSETP.NEU.FTZ.AND P2, PT, R26, R25, PT ;  /* 0x000000191a00720b */ /* 0x000fe40003f5d000 */
[----:B------:R-:W-:Y:S02]  /*2480*/  SEL R26, R3, RZ, P4 ;  /* 0x000000ff031a7207 */ /* 0x000fe40002000000 */
[----:B------:R-:W-:Y:S02]  /*2490*/  ISETP.NE.AND P3, PT, R2, RZ, P3 ;  /* 0x000000ff0200720c */ /* 0x000fe40001f65270 */
[----:B------:R-:W-:Y:S02]  /*24a0*/  SHF.R.U32.HI R23, RZ, R26, R23 ;  /* 0x0000001aff177219 */ /* 0x000fe40000011617 */
[----:B------:R-:W-:Y:S02]  /*24b0*/  PLOP3.LUT P2, PT, P2, P3, PT, 0xf8, 0x8f ;  /* 0x00000000008f781c */ /* 0x000fe40001747f70 */
[----:B------:R-:W-:-:S02]  /*24c0*/  SHF.R.U32.HI R3, RZ, 0x1, R23 ;  /* 0x00000001ff037819 */ /* 0x000fc40000011617 */
[----:B------:R-:W-:-:S04]  /*24d0*/  SEL R2, RZ, 0x1, !P2 ;  /* 0x00000001ff027807 */ /* 0x000fc80005000000 */
[----:B------:R-:W-:-:S04]  /*24e0*/  LOP3.LUT R2, R2, 0x1, R3, 0xf8, !PT ;  /* 0x0000000102027812 */ /* 0x000fc800078ef803 */
[----:B------:R-:W-:-:S05]  /*24f0*/  LOP3.LUT R2, R2, R23, RZ, 0xc0, !PT ;  /* 0x0000001702027212 */ /* 0x000fca00078ec0ff */
[----:B------:R-:W-:-:S05]  /*2500*/  IMAD.IADD R3, R3, 0x1, R2 ;  /* 0x0000000103037824 */ /* 0x000fca00078e0202 */
[----:B------:R-:W-:Y:S01]  /*2510*/  LOP3.LUT R0, R3, R0, RZ, 0xfc, !PT ;  /* 0x0000000003007212 */ /* 0x000fe200078efcff */
[----:B------:R-:W-:Y:S06]  /*2520*/  BRA `(.L_x_41) ;  /* 0x0000000000107947 */ /* 0x000fec0003800000 */
.L_x_40:
[----:B------:R-:W-:-:S04]  /*2530*/  LOP3.LUT R0, R0, 0x80000000, RZ, 0xc0, !PT ;  /* 0x8000000000007812 */ /* 0x000fc800078ec0ff */
[----:B------:R-:W-:Y:S01]  /*2540*/  LOP3.LUT R0, R0, 0x7f800000, RZ, 0xfc, !PT ;  /* 0x7f80000000007812 */ /* 0x000fe200078efcff */
[----:B------:R-:W-:Y:S06]  /*2550*/  BRA `(.L_x_41) ;  /* 0x0000000000047947 */ /* 0x000fec0003800000 */
.L_x_39:
[----:B------:R-:W-:-:S07]  /*2560*/  IMAD R0, R23, 0x800000, R0 ;  /* 0x0080000017007824 */ /* 0x000fce00078e0200 */
.L_x_41:
[----:B------:R-:W-:Y:S05]  /*2570*/  BSYNC.RECONVERGENT B3 ;  /* 0x0000000000037941 */ /* 0x000fea0003800200 */
.L_x_38:
[----:B------:R-:W-:Y:S05]  /*2580*/  BRA `(.L_x_42) ;  /* 0x0000000000207947 */ /* 0x000fea0003800000 */
.L_x_37:
[----:B------:R-:W-:-:S04]  /*2590*/  LOP3.LUT R0, R0, 0x80000000, R3, 0x48, !PT ;  /* 0x8000000000007812 */ /* 0x000fc800078e4803 */
[----:B------:R-:W-:Y:S01]  /*25a0*/  LOP3.LUT R0, R0, 0x7f800000, RZ, 0xfc, !PT ;  /* 0x7f80000000007812 */ /* 0x000fe200078efcff */
[----:B------:R-:W-:Y:S06]  /*25b0*/  BRA `(.L_x_42) ;  /* 0x0000000000147947 */ /* 0x000fec0003800000 */
.L_x_36:
[----:B------:R-:W-:Y:S01]  /*25c0*/  LOP3.LUT R0, R0, 0x80000000, R3, 0x48, !PT ;  /* 0x8000000000007812 */ /* 0x000fe200078e4803 */
[----:B------:R-:W-:Y:S06]  /*25d0*/  BRA `(.L_x_42) ;  /* 0x00000000000c7947 */ /* 0x000fec0003800000 */
.L_x_35:
[----:B------:R-:W0:Y:S01]  /*25e0*/  MUFU.RSQ R0, -QNAN ;  /* 0xffc0000000007908 */ /* 0x000e220000001400 */
[----:B------:R-:W-:Y:S05]  /*25f0*/  BRA `(.L_x_42) ;  /* 0x0000000000047947 */ /* 0x000fea0003800000 */
.L_x_34:
[----:B------:R-:W-:-:S07]  /*2600*/  FADD.FTZ R0, R3, R0 ;  /* 0x0000000003007221 */ /* 0x000fce0000010000 */
.L_x_42:
[----:B------:R-:W-:Y:S05]  /*2610*/  BSYNC.RECONVERGENT B2 ;  /* 0x0000000000027941 */ /* 0x000fea0003800200 */
.L_x_32:
[----:B------:R-:W-:-:S04]  /*2620*/  IMAD.MOV.U32 R25, RZ, RZ, 0x0 ;  /* 0x00000000ff197424 */ /* 0x000fc800078e00ff */
[----:B0-----:R-:W-:Y:S05]  /*2630*/  RET.REL.NODEC R24 `(_Z16rendering_kerneliiPKhPKfPhPf) ;  /* 0xffffffd818707950 */ /* 0x001fea0003c3ffff */
.L_x_43:
[----:B------:R-:W-:-:S00]  /*2640*/  BRA `(.L_x_43) ;  /* 0xfffffffc00fc7947 */ /* 0x000fc0000383ffff */
[----:B------:R-:W-:-:S00]  /*2650*/  NOP ;  /* 0x0000000000007918 */ /* 0x000fc00000000000 */
        /* <DEDUP_REMOVED lines=10> */
.L_x_46:


//--------------------- .nv.shared.reserved.0     --------------------------
	.section	.nv.shared.reserved.0,"aw",@nobits
	.weak		__nv_reservedSMEM_offset_0_alias
	.size		__nv_reservedSMEM_offset_0_alias, 0, 64
	.other		__nv_reservedSMEM_offset_0_alias,@"STO_CUDA_RESERVED_SHARED STV_DEFAULT"
__nv_reservedSMEM_offset_0_alias:
	.zero		0
	.zero		64


//--------------------- .nv.constant0._Z16rendering_kerneliiPKhPKfPhPf --------------------------
	.section	.nv.constant0._Z16rendering_kerneliiPKhPKfPhPf,"a",@progbits
	.sectionflags	@""
	.align	4
.nv.constant0._Z16rendering_kerneliiPKhPKfPhPf:
	.zero		936


//--------------------- SYMBOLS --------------------------

	.type		.nv.reservedSmem.offset0,@object
	.size		.nv.reservedSmem.offset0,0x4
